// auto-generated by cutlass_sweep.gemm — config: {"arch": "sm_90", "cluster_m": 8, "cluster_n": 1, "dtype": "e5m2", "dtype_b": "e5m2", "layout": "nt", "stages": 0, "tile_k": 128, "tile_m": 256, "tile_n": 256}
#include "cutlass/cutlass.h"
#include "cutlass/gemm/collective/collective_builder.hpp"
#include "cutlass/gemm/device/gemm_universal_adapter.h"
#include "cutlass/gemm/kernel/gemm_universal.hpp"
#include "cutlass/epilogue/collective/collective_builder.hpp"

using ElemA = cutlass::float_e5m2_t;
using ElemB = cutlass::float_e5m2_t;
using ElemCD = cutlass::float_e5m2_t;
using Acc  = float;
using TileShape    = cute::Shape<cute::_256, cute::_256, cute::_128>;
using ClusterShape = cute::Shape<cute::_8, cute::_1, cute::_1>;

using CollectiveEpilogue = typename cutlass::epilogue::collective::CollectiveBuilder<
    cutlass::arch::Sm90, cutlass::arch::OpClassTensorOp,
    TileShape, ClusterShape,
    cutlass::epilogue::collective::EpilogueTileAuto,
    Acc, Acc,
    ElemCD, cutlass::layout::RowMajor, 128 / cutlass::sizeof_bits<ElemCD>::value,
    ElemCD, cutlass::layout::RowMajor, 128 / cutlass::sizeof_bits<ElemCD>::value,
    cutlass::epilogue::collective::EpilogueScheduleAuto
  >::CollectiveOp;

using CollectiveMainloop = typename cutlass::gemm::collective::CollectiveBuilder<
    cutlass::arch::Sm90, cutlass::arch::OpClassTensorOp,
    ElemA, cutlass::layout::RowMajor, 128 / cutlass::sizeof_bits<ElemA>::value,
    ElemB, cutlass::layout::ColumnMajor, 128 / cutlass::sizeof_bits<ElemB>::value,
    Acc,
    TileShape, ClusterShape,
    cutlass::gemm::collective::StageCountAutoCarveout<static_cast<int>(sizeof(typename CollectiveEpilogue::SharedStorage))>,
    cutlass::gemm::collective::KernelScheduleAuto
  >::CollectiveOp;

using GemmKernel = cutlass::gemm::kernel::GemmUniversal<
    cute::Shape<int,int,int,int>,
    CollectiveMainloop,
    CollectiveEpilogue
>;
using Gemm = cutlass::gemm::device::GemmUniversalAdapter<GemmKernel>;

// Force the device kernel symbol into the cubin without needing a host main.
auto* _anchor = &cutlass::device_kernel<GemmKernel>;


// ===== COMPILED SASS (sm_90a) =====

	.target	sm_90a

	.elftype	@"ET_EXEC"


//--------------------- .note.nv.tkinfo           --------------------------
	.section	.note.nv.tkinfo,"",@"SHT_NOTE"
	.sectionflags	@"SHF_NOTE_NV_TKINFO"
	.tkinfo
        /*0018*/ 	.word	0x00000002
        /*0030*/ 	.string	""
        /*0030*/ 	.string	"ptxas"
        /*0030*/ 	.string	"Cuda compilation tools, release 13.0, V13.0.88"
        /*0030*/ 	.string	"Build cuda_13.0.r13.0/compiler.36424714_0"
        /*0030*/ 	.string	"-arch sm_90a -m 64 "



//--------------------- .note.nv.cuinfo           --------------------------
	.section	.note.nv.cuinfo,"",@"SHT_NOTE"
	.sectionflags	@"SHF_NOTE_NV_CUINFO"
        /*0018*/ 	.short	0x0002
        /*001a*/ 	.short	0x005a
        /*001c*/ 	.short	0x0082
	.zero		2


//--------------------- .nv.info                  --------------------------
	.section	.nv.info,"",@"SHT_CUDA_INFO"
	.align	4


	//----- nvinfo : EIATTR_REGCOUNT
	.align		4
        /*0000*/ 	.byte	0x04, 0x2f
        /*0002*/ 	.short	(.L_12 - .L_11)
	.align		4
.L_11:
        /*0004*/ 	.word	index@(_ZN7cutlass13device_kernelINS_4gemm6kernel13GemmUniversalIN4cute5tupleIJiiiiEEENS1_10collective13CollectiveMmaINS1_37MainloopSm90TmaGmmaWarpSpecializedFP8ILi3ENS5_IJNS4_1CILi8EEENSA_ILi1EEESC_EEENS1_35KernelTmaWarpSpecializedCooperativeEEENS5_IJNSA_ILi256EEESG_NSA_ILi128EEEEEENS_12float_e5m2_tENS5_IJlSC_lEEESJ_SK_NS4_8TiledMMAINS4_8MMA_AtomIJNS4_4SM904GMMA31MMA_64x256x32_F32E5M2E5M2_SS_TNILNSO_7ScaleInE1ELSQ_1EEEEEENS4_6LayoutINS5_IJNSA_ILi2EEESC_SC_EEENS5_IJSC_NSA_ILi0EEESW_EEEEENS5_IJNS4_10UnderscoreESZ_SZ_EEEEENS4_13SM90_TMA_LOADENS4_14ComposedLayoutINS4_7SwizzleILi3ELi4ELi3EEENS4_18smem_ptr_flag_bitsILi8EEENST_INS5_IJSB_SH_EEENS5_IJSH_SC_EEEEEEEvNS4_8identityENS4_23SM90_TMA_LOAD_MULTICASTES1B_vS1C_EENS_8epilogue10collective6detail29Sm90TmaWarpSpecializedAdapterINS1G_15DefaultEpilogueISJ_SK_SK_NS1F_6thread17LinearCombinationISJ_Li1EffLNS1K_9ScaleType4KindE0ELNS_15FloatRoundStyleE2ESJ_EENS1_15EpilogueDefaultEEEEEvvEEEEvNT_6ParamsE)
        /*0008*/ 	.word	0x000000a8


	//----- nvinfo : EIATTR_FRAME_SIZE
	.align		4
.L_12:
        /*000c*/ 	.byte	0x04, 0x11
        /*000e*/ 	.short	(.L_14 - .L_13)
	.align		4
.L_13:
        /*0010*/ 	.word	index@(_ZN7cutlass13device_kernelINS_4gemm6kernel13GemmUniversalIN4cute5tupleIJiiiiEEENS1_10collective13CollectiveMmaINS1_37MainloopSm90TmaGmmaWarpSpecializedFP8ILi3ENS5_IJNS4_1CILi8EEENSA_ILi1EEESC_EEENS1_35KernelTmaWarpSpecializedCooperativeEEENS5_IJNSA_ILi256EEESG_NSA_ILi128EEEEEENS_12float_e5m2_tENS5_IJlSC_lEEESJ_SK_NS4_8TiledMMAINS4_8MMA_AtomIJNS4_4SM904GMMA31MMA_64x256x32_F32E5M2E5M2_SS_TNILNSO_7ScaleInE1ELSQ_1EEEEEENS4_6LayoutINS5_IJNSA_ILi2EEESC_SC_EEENS5_IJSC_NSA_ILi0EEESW_EEEEENS5_IJNS4_10UnderscoreESZ_SZ_EEEEENS4_13SM90_TMA_LOADENS4_14ComposedLayoutINS4_7SwizzleILi3ELi4ELi3EEENS4_18smem_ptr_flag_bitsILi8EEENST_INS5_IJSB_SH_EEENS5_IJSH_SC_EEEEEEEvNS4_8identityENS4_23SM90_TMA_LOAD_MULTICASTES1B_vS1C_EENS_8epilogue10collective6detail29Sm90TmaWarpSpecializedAdapterINS1G_15DefaultEpilogueISJ_SK_SK_NS1F_6thread17LinearCombinationISJ_Li1EffLNS1K_9ScaleType4KindE0ELNS_15FloatRoundStyleE2ESJ_EENS1_15EpilogueDefaultEEEEEvvEEEEvNT_6ParamsE)
        /*0014*/ 	.word	0x00000cc8


	//----- nvinfo : EIATTR_MIN_STACK_SIZE
	.align		4
.L_14:
        /*0018*/ 	.byte	0x04, 0x12
        /*001a*/ 	.short	(.L_16 - .L_15)
	.align		4
.L_15:
        /*001c*/ 	.word	index@(_ZN7cutlass13device_kernelINS_4gemm6kernel13GemmUniversalIN4cute5tupleIJiiiiEEENS1_10collective13CollectiveMmaINS1_37MainloopSm90TmaGmmaWarpSpecializedFP8ILi3ENS5_IJNS4_1CILi8EEENSA_ILi1EEESC_EEENS1_35KernelTmaWarpSpecializedCooperativeEEENS5_IJNSA_ILi256EEESG_NSA_ILi128EEEEEENS_12float_e5m2_tENS5_IJlSC_lEEESJ_SK_NS4_8TiledMMAINS4_8MMA_AtomIJNS4_4SM904GMMA31MMA_64x256x32_F32E5M2E5M2_SS_TNILNSO_7ScaleInE1ELSQ_1EEEEEENS4_6LayoutINS5_IJNSA_ILi2EEESC_SC_EEENS5_IJSC_NSA_ILi0EEESW_EEEEENS5_IJNS4_10UnderscoreESZ_SZ_EEEEENS4_13SM90_TMA_LOADENS4_14ComposedLayoutINS4_7SwizzleILi3ELi4ELi3EEENS4_18smem_ptr_flag_bitsILi8EEENST_INS5_IJSB_SH_EEENS5_IJSH_SC_EEEEEEEvNS4_8identityENS4_23SM90_TMA_LOAD_MULTICASTES1B_vS1C_EENS_8epilogue10collective6detail29Sm90TmaWarpSpecializedAdapterINS1G_15DefaultEpilogueISJ_SK_SK_NS1F_6thread17LinearCombinationISJ_Li1EffLNS1K_9ScaleType4KindE0ELNS_15FloatRoundStyleE2ESJ_EENS1_15EpilogueDefaultEEEEEvvEEEEvNT_6ParamsE)
        /*0020*/ 	.word	0x00000cc8
.L_16:


//--------------------- .nv.compat                --------------------------
	.section	.nv.compat,"",@"SHT_CUDA_COMPAT_INFO"
	.align	4
        /*0000*/ 	.byte	0x02, 0x09, 0x01, 0x00, 0x02, 0x02, 0x04, 0x00, 0x02, 0x05, 0x05, 0x00, 0x03, 0x07, 0x01, 0x01
        /*0010*/ 	.byte	0x02, 0x03, 0x01, 0x00, 0x02, 0x06, 0x01, 0x00, 0x04, 0x0b, 0x08, 0x00, 0x00, 0x00, 0x00, 0x00
        /*0020*/ 	.byte	0x00, 0x00, 0x00, 0x00


//--------------------- .nv.info._ZN7cutlass13device_kernelINS_4gemm6kernel13GemmUniversalIN4cute5tupleIJiiiiEEENS1_10collective13CollectiveMmaINS1_37MainloopSm90TmaGmmaWarpSpecializedFP8ILi3ENS5_IJNS4_1CILi8EEENSA_ILi1EEESC_EEENS1_35KernelTmaWarpSpecializedCooperativeEEENS5_IJNSA_ILi256EEESG_NSA_ILi128EEEEEENS_12float_e5m2_tENS5_IJlSC_lEEESJ_SK_NS4_8TiledMMAINS4_8MMA_AtomIJNS4_4SM904GMMA31MMA_64x256x32_F32E5M2E5M2_SS_TNILNSO_7ScaleInE1ELSQ_1EEEEEENS4_6LayoutINS5_IJNSA_ILi2EEESC_SC_EEENS5_IJSC_NSA_ILi0EEESW_EEEEENS5_IJNS4_10UnderscoreESZ_SZ_EEEEENS4_13SM90_TMA_LOADENS4_14ComposedLayoutINS4_7SwizzleILi3ELi4ELi3EEENS4_18smem_ptr_flag_bitsILi8EEENST_INS5_IJSB_SH_EEENS5_IJSH_SC_EEEEEEEvNS4_8identityENS4_23SM90_TMA_LOAD_MULTICASTES1B_vS1C_EENS_8epilogue10collective6detail29Sm90TmaWarpSpecializedAdapterINS1G_15DefaultEpilogueISJ_SK_SK_NS1F_6thread17LinearCombinationISJ_Li1EffLNS1K_9ScaleType4KindE0ELNS_15FloatRoundStyleE2ESJ_EENS1_15EpilogueDefaultEEEEEvvEEEEvNT_6ParamsE --------------------------
	.section	.nv.info._ZN7cutlass13device_kernelINS_4gemm6kernel13GemmUniversalIN4cute5tupleIJiiiiEEENS1_10collective13CollectiveMmaINS1_37MainloopSm90TmaGmmaWarpSpecializedFP8ILi3ENS5_IJNS4_1CILi8EEENSA_ILi1EEESC_EEENS1_35KernelTmaWarpSpecializedCooperativeEEENS5_IJNSA_ILi256EEESG_NSA_ILi128EEEEEENS_12float_e5m2_tENS5_IJlSC_lEEESJ_SK_NS4_8TiledMMAINS4_8MMA_AtomIJNS4_4SM904GMMA31MMA_64x256x32_F32E5M2E5M2_SS_TNILNSO_7ScaleInE1ELSQ_1EEEEEENS4_6LayoutINS5_IJNSA_ILi2EEESC_SC_EEENS5_IJSC_NSA_ILi0EEESW_EEEEENS5_IJNS4_10UnderscoreESZ_SZ_EEEEENS4_13SM90_TMA_LOADENS4_14ComposedLayoutINS4_7SwizzleILi3ELi4ELi3EEENS4_18smem_ptr_flag_bitsILi8EEENST_INS5_IJSB_SH_EEENS5_IJSH_SC_EEEEEEEvNS4_8identityENS4_23SM90_TMA_LOAD_MULTICASTES1B_vS1C_EENS_8epilogue10collective6detail29Sm90TmaWarpSpecializedAdapterINS1G_15DefaultEpilogueISJ_SK_SK_NS1F_6thread17LinearCombinationISJ_Li1EffLNS1K_9ScaleType4KindE0ELNS_15FloatRoundStyleE2ESJ_EENS1_15EpilogueDefaultEEEEEvvEEEEvNT_6ParamsE,"",@"SHT_CUDA_INFO"
	.sectionflags	@""
	.align	4


	//----- nvinfo : EIATTR_CUDA_API_VERSION
	.align		4
        /*0000*/ 	.byte	0x04, 0x37
        /*0002*/ 	.short	(.L_18 - .L_17)
.L_17:
        /*0004*/ 	.word	0x00000082


	//----- nvinfo : EIATTR_KPARAM_INFO
	.align		4
.L_18:
        /*0008*/ 	.byte	0x04, 0x17
        /*000a*/ 	.short	(.L_20 - .L_19)
.L_19:
        /*000c*/ 	.word	0x00000000
        /*0010*/ 	.short	0x0000
        /*0012*/ 	.short	0x0070
        /*0014*/ 	.byte	0x00, 0xf0, 0x01, 0x10


	//----- nvinfo : EIATTR_SPARSE_MMA_MASK
	.align		4
.L_20:
        /*0018*/ 	.byte	0x03, 0x50
        /*001a*/ 	.short	0x0000


	//----- nvinfo : EIATTR_MAXREG_COUNT
	.align		4
        /*001c*/ 	.byte	0x03, 0x1b
        /*001e*/ 	.short	0x00a8


	//----- nvinfo : EIATTR_NUM_BARRIERS
	.align		4
        /*0020*/ 	.byte	0x02, 0x4c
        /*0022*/ 	.byte	0x01
	.zero		1


	//----- nvinfo : EIATTR_ANNOTATIONS
	.align		4
        /*0024*/ 	.byte	0x04, 0x55
        /*0026*/ 	.short	(.L_22 - .L_21)


	//   ....[0]....
.L_21:
        /*0028*/ 	.word	0x00000001
        /*002c*/ 	.byte	0xf0, 0x05, 0x00, 0x00, 0x01, 0x00, 0x00, 0x00, 0xd0, 0x07, 0x00, 0x00, 0x01, 0x00, 0x00, 0x00
        /* <DEDUP_REMOVED lines=2039> */
        /*7fac*/ 	.byte	0x10, 0x9c, 0x02, 0x00


	//----- nvinfo : EIATTR_MERCURY_ISA_VERSION
	.align		4
.L_22:
        /*7fb0*/ 	.byte	0x03, 0x5f
        /*7fb2*/ 	.short	0x0101


	//----- nvinfo : EIATTR_INT_WARP_WIDE_INSTR_OFFSETS
	.align		4
        /*7fb4*/ 	.byte	0x04, 0x31
        /*7fb6*/ 	.short	(.L_24 - .L_23)


	//   ....[0]....
.L_23:
        /*7fb8*/ 	.word	0x00000560


	//   ....[1]....
        /*7fbc*/ 	.word	0x00000570


	//   ....[2]....
        /*7fc0*/ 	.word	0x000006e0


	//----- nvinfo : EIATTR_COOP_GROUP_MASK_REGIDS
	.align		4
.L_24:
        /*7fc4*/ 	.byte	0x04, 0x29
        /*7fc6*/ 	.short	(.L_26 - .L_25)


	//   ....[0]....
.L_25:
        /*7fc8*/ 	.word	0xffffffff


	//   ....[1]....
        /*7fcc*/ 	.word	0xffffffff


	//   ....[2]....
        /*7fd0*/ 	.word	0xffffffff


	//   ....[3]....
        /*7fd4*/ 	.word	0xffffffff


	//   ....[4]....
        /*7fd8*/ 	.word	0xffffffff


	//   ....[5]....
        /*7fdc*/ 	.word	0xffffffff


	//----- nvinfo : EIATTR_COOP_GROUP_INSTR_OFFSETS
	.align		4
.L_26:
        /*7fe0*/ 	.byte	0x04, 0x28
        /*7fe2*/ 	.short	(.L_28 - .L_27)


	//   ....[0]....
.L_27:
        /*7fe4*/ 	.word	0x00000070


	//   ....[1]....
        /*7fe8*/ 	.word	0x00000080


	//   ....[2]....
        /*7fec*/ 	.word	0x000001a0


	//   ....[3]....
        /*7ff0*/ 	.word	0x000003c0


	//   ....[4]....
        /*7ff4*/ 	.word	0x00000820


	//   ....[5]....
        /*7ff8*/ 	.word	0x00002970


	//----- nvinfo : EIATTR_REG_RECONFIG
	.align		4
.L_28:
        /*7ffc*/ 	.byte	0x01, 0x54
	.zero		2


	//----- nvinfo : EIATTR_MBARRIER_INSTR_OFFSETS
	.align		4
        /*8000*/ 	.byte	0x04, 0x39
        /*8002*/ 	.short	(.L_30 - .L_29)


	//   ....[0]....
.L_29:
        /*8004*/ 	.word	0x00000340
        /*8008*/ 	.word	0x000000ff
        /*800c*/ 	.word	0x00000000
        /*8010*/ 	.short	0x0100
        /*8012*/ 	.byte	0x09
	.zero		1


	//   ....[1]....
        /*8014*/ 	.word	0x00000350
        /*8018*/ 	.word	0x000000ff
        /*801c*/ 	.word	0x00000018
        /*8020*/ 	.short	0x0100
        /*8022*/ 	.byte	0x09
	.zero		1


	//   ....[2]....
        /*8024*/ 	.word	0x00000360
        /*8028*/ 	.word	0x000000ff
        /*802c*/ 	.word	0x00000008
        /*8030*/ 	.short	0x0100
        /*8032*/ 	.byte	0x09
	.zero		1


	//   ....[3]....
        /*8034*/ 	.word	0x00000370
        /*8038*/ 	.word	0x000000ff
        /*803c*/ 	.word	0x00000020
        /*8040*/ 	.short	0x0100
        /*8042*/ 	.byte	0x09
	.zero		1


	//   ....[4]....
        /*8044*/ 	.word	0x00000380
        /*8048*/ 	.word	0x000000ff
        /*804c*/ 	.word	0x00000010
        /*8050*/ 	.short	0x0100
        /*8052*/ 	.byte	0x09
	.zero		1


	//   ....[5]....
        /*8054*/ 	.word	0x00000390
        /*8058*/ 	.word	0x000000ff
        /*805c*/ 	.word	0x00000028
        /*8060*/ 	.short	0x0100
        /*8062*/ 	.byte	0x09
	.zero		1


	//   ....[6]....
        /*8064*/ 	.word	0x00000750
        /*8068*/ 	.word	0x000000ff
        /*806c*/ 	.word	0x00000040
        /*8070*/ 	.short	0x0100
        /*8072*/ 	.byte	0x06
	.zero		1


	//   ....[7]....
        /*8074*/ 	.word	0x000007c0
        /*8078*/ 	.word	0x000000ff
        /*807c*/ 	.word	0x00000048
        /*8080*/ 	.short	0x0100
        /*8082*/ 	.byte	0x06
	.zero		1


	//   ....[8]....
        /*8084*/ 	.word	0x00002d60
        /*8088*/ 	.word	0x000000ff
        /*808c*/ 	.word	0x00000000
        /*8090*/ 	.short	0x010a
        /*8092*/ 	.byte	0x06
	.zero		1


	//   ....[9]....
        /*8094*/ 	.word	0x00002da0
        /*8098*/ 	.word	0x000000ff
        /*809c*/ 	.word	0x00000000
        /*80a0*/ 	.short	0x010a
        /*80a2*/ 	.byte	0x06
	.zero		1


	//   ....[10]....
        /*80a4*/ 	.word	0x000090b0
        /*80a8*/ 	.word	0x000000ff
        /*80ac*/ 	.word	0x00000000
        /*80b0*/ 	.short	0x010a
        /*80b2*/ 	.byte	0x10
	.zero		1


	//   ....[11]....
        /*80b4*/ 	.word	0x000090f0
        /*80b8*/ 	.word	0x000000ff
        /*80bc*/ 	.word	0x00000000
        /*80c0*/ 	.short	0x010a
        /*80c2*/ 	.byte	0x10
	.zero		1


	//   ....[12]....
        /*80c4*/ 	.word	0x00011940
        /*80c8*/ 	.word	0x00000000
        /*80cc*/ 	.word	0x00000000
        /*80d0*/ 	.short	0x0101
        /*80d2*/ 	.byte	0x3f
	.zero		1


	//   ....[13]....
        /*80d4*/ 	.word	0x00015460
        /*80d8*/ 	.word	0x00000000
        /*80dc*/ 	.word	0x00000000
        /*80e0*/ 	.short	0x0101
        /*80e2*/ 	.byte	0x3f
	.zero		1


	//   ....[14]....
        /*80e4*/ 	.word	0x00028ed0
        /*80e8*/ 	.word	0x0000000c
        /*80ec*/ 	.word	0x00000018
        /*80f0*/ 	.short	0x010a
        /*80f2*/ 	.byte	0x3f
	.zero		1


	//   ....[15]....
        /*80f4*/ 	.word	0x00029230
        /*80f8*/ 	.word	0x00000002
        /*80fc*/ 	.word	0x00000048
        /*8100*/ 	.short	0x0101
        /*8102*/ 	.byte	0x3f
	.zero		1


	//   ....[16]....
        /*8104*/ 	.word	0x000299e0
        /*8108*/ 	.word	0x00000003
        /*810c*/ 	.word	0x00000000
        /*8110*/ 	.short	0x010a
        /*8112*/ 	.byte	0x3f
	.zero		1


	//   ....[17]....
        /*8114*/ 	.word	0x00029a70
        /*8118*/ 	.word	0x00000003
        /*811c*/ 	.word	0x00000000
        /*8120*/ 	.short	0x010a
        /*8122*/ 	.byte	0x3f
	.zero		1


	//   ....[18]....
        /*8124*/ 	.word	0x00029b00
        /*8128*/ 	.word	0x00000003
        /*812c*/ 	.word	0x00000000
        /*8130*/ 	.short	0x010a
        /*8132*/ 	.byte	0x3f
	.zero		1


	//   ....[19]....
        /*8134*/ 	.word	0x00029b70
        /*8138*/ 	.word	0x00000003
        /*813c*/ 	.word	0x00000000
        /*8140*/ 	.short	0x010a
        /*8142*/ 	.byte	0x3f
	.zero		1


	//   ....[20]....
        /*8144*/ 	.word	0x00029be0
        /*8148*/ 	.word	0x00000002
        /*814c*/ 	.word	0x00000000
        /*8150*/ 	.short	0x010a
        /*8152*/ 	.byte	0x3f
	.zero		1


	//   ....[21]....
        /*8154*/ 	.word	0x00029cc0
        /*8158*/ 	.word	0x0000000c
        /*815c*/ 	.word	0x00000018
        /*8160*/ 	.short	0x010a
        /*8162*/ 	.byte	0x3f
	.zero		1


	//   ....[22]....
        /*8164*/ 	.word	0x00029d90
        /*8168*/ 	.word	0x00000003
        /*816c*/ 	.word	0x00000000
        /*8170*/ 	.short	0x010a
        /*8172*/ 	.byte	0x3f
	.zero		1


	//   ....[23]....
        /*8174*/ 	.word	0x00029de0
        /*8178*/ 	.word	0x00000003
        /*817c*/ 	.word	0x00000000
        /*8180*/ 	.short	0x010a
        /*8182*/ 	.byte	0x3f
	.zero		1


	//----- nvinfo : EIATTR_NUM_MBARRIERS
	.align		4
.L_30:
        /*8184*/ 	.byte	0x03, 0x38
        /*8186*/ 	.short	0x0008


	//----- nvinfo : EIATTR_EXIT_INSTR_OFFSETS
	.align		4
        /*8188*/ 	.byte	0x04, 0x1c
        /*818a*/ 	.short	(.L_32 - .L_31)


	//   ....[0]....
.L_31:
        /*818c*/ 	.word	0x000009b0


	//   ....[1]....
        /*8190*/ 	.word	0x00001250


	//   ....[2]....
        /*8194*/ 	.word	0x000285b0


	//   ....[3]....
        /*8198*/ 	.word	0x00028b50


	//   ....[4]....
        /*819c*/ 	.word	0x00029b50


	//----- nvinfo : EIATTR_MAX_THREADS
	.align		4
.L_32:
        /*81a0*/ 	.byte	0x04, 0x05
        /*81a2*/ 	.short	(.L_34 - .L_33)
.L_33:
        /*81a4*/ 	.word	0x00000180
        /*81a8*/ 	.word	0x00000001
        /*81ac*/ 	.word	0x00000001


	//----- nvinfo : EIATTR_CRS_STACK_SIZE
	.align		4
.L_34:
        /*81b0*/ 	.byte	0x04, 0x1e
        /*81b2*/ 	.short	(.L_36 - .L_35)
.L_35:
        /*81b4*/ 	.word	0x00000000


	//----- nvinfo : EIATTR_CBANK_PARAM_SIZE
	.align		4
.L_36:
        /*81b8*/ 	.byte	0x03, 0x19
        /*81ba*/ 	.short	0x0470


	//----- nvinfo : EIATTR_PARAM_CBANK
	.align		4
        /*81bc*/ 	.byte	0x04, 0x0a
        /*81be*/ 	.short	(.L_38 - .L_37)
	.align		4
.L_37:
        /*81c0*/ 	.word	index@(.nv.constant0._ZN7cutlass13device_kernelINS_4gemm6kernel13GemmUniversalIN4cute5tupleIJiiiiEEENS1_10collective13CollectiveMmaINS1_37MainloopSm90TmaGmmaWarpSpecializedFP8ILi3ENS5_IJNS4_1CILi8EEENSA_ILi1EEESC_EEENS1_35KernelTmaWarpSpecializedCooperativeEEENS5_IJNSA_ILi256EEESG_NSA_ILi128EEEEEENS_12float_e5m2_tENS5_IJlSC_lEEESJ_SK_NS4_8TiledMMAINS4_8MMA_AtomIJNS4_4SM904GMMA31MMA_64x256x32_F32E5M2E5M2_SS_TNILNSO_7ScaleInE1ELSQ_1EEEEEENS4_6LayoutINS5_IJNSA_ILi2EEESC_SC_EEENS5_IJSC_NSA_ILi0EEESW_EEEEENS5_IJNS4_10UnderscoreESZ_SZ_EEEEENS4_13SM90_TMA_LOADENS4_14ComposedLayoutINS4_7SwizzleILi3ELi4ELi3EEENS4_18smem_ptr_flag_bitsILi8EEENST_INS5_IJSB_SH_EEENS5_IJSH_SC_EEEEEEEvNS4_8identityENS4_23SM90_TMA_LOAD_MULTICASTES1B_vS1C_EENS_8epilogue10collective6detail29Sm90TmaWarpSpecializedAdapterINS1G_15DefaultEpilogueISJ_SK_SK_NS1F_6thread17LinearCombinationISJ_Li1EffLNS1K_9ScaleType4KindE0ELNS_15FloatRoundStyleE2ESJ_EENS1_15EpilogueDefaultEEEEEvvEEEEvNT_6ParamsE)
        /*81c4*/ 	.short	0x0210
        /*81c6*/ 	.short	0x0470


	//----- nvinfo : EIATTR_SW_WAR
	.align		4
.L_38:
        /*81c8*/ 	.byte	0x04, 0x36
        /*81ca*/ 	.short	(.L_40 - .L_39)
.L_39:
        /*81cc*/ 	.word	0x00000008
.L_40:


//--------------------- .nv.callgraph             --------------------------
	.section	.nv.callgraph,"",@"SHT_CUDA_CALLGRAPH"
	.align	4
	.sectionentsize	8
	.align		4
        /*0000*/ 	.word	0x00000000
	.align		4
        /*0004*/ 	.word	0xffffffff
	.align		4
        /*0008*/ 	.word	0x00000000
	.align		4
        /*000c*/ 	.word	0xfffffffe
	.align		4
        /*0010*/ 	.word	0x00000000
	.align		4
        /*0014*/ 	.word	0xfffffffd
	.align		4
        /*0018*/ 	.word	0x00000000
	.align		4
        /*001c*/ 	.word	0xfffffffc


//--------------------- .nv.constant4             --------------------------
	.section	.nv.constant4,"a",@progbits
	.align	8
	.align		8
.nv.constant4:
        /*0000*/ 	.dword	_ZN40_INTERNAL_9ba10f8d_4_k_cu_5cf5ca92_299054cuda3std3__45__cpo5beginE
	.align		8
        /*0008*/ 	.dword	_ZN40_INTERNAL_9ba10f8d_4_k_cu_5cf5ca92_299054cuda3std3__45__cpo3endE
	.align		8
        /*0010*/ 	.dword	_ZN40_INTERNAL_9ba10f8d_4_k_cu_5cf5ca92_299054cuda3std3__45__cpo6cbeginE
	.align		8
        /*0018*/ 	.dword	_ZN40_INTERNAL_9ba10f8d_4_k_cu_5cf5ca92_299054cuda3std3__45__cpo4cendE
	.align		8
        /*0020*/ 	.dword	_ZN40_INTERNAL_9ba10f8d_4_k_cu_5cf5ca92_299054cuda3std3__442_GLOBAL__N__9ba10f8d_4_k_cu_5cf5ca92_299056ignoreE
	.align		8
        /*0028*/ 	.dword	_ZN40_INTERNAL_9ba10f8d_4_k_cu_5cf5ca92_299054cuda3std3__419piecewise_constructE
	.align		8
        /*0030*/ 	.dword	_ZN40_INTERNAL_9ba10f8d_4_k_cu_5cf5ca92_299054cuda3std3__48in_placeE
	.align		8
        /*0038*/ 	.dword	_ZN40_INTERNAL_9ba10f8d_4_k_cu_5cf5ca92_299054cuda3std6ranges3__45__cpo4swapE
	.align		8
        /*0040*/ 	.dword	_ZN40_INTERNAL_9ba10f8d_4_k_cu_5cf5ca92_299054cuda3std6ranges3__45__cpo9iter_moveE
	.align		8
        /*0048*/ 	.dword	_ZN40_INTERNAL_9ba10f8d_4_k_cu_5cf5ca92_299054cute7productE
	.align		8
        /*0050*/ 	.dword	_ZN40_INTERNAL_9ba10f8d_4_k_cu_5cf5ca92_299054cute1_E


//--------------------- .text._ZN7cutlass13device_kernelINS_4gemm6kernel13GemmUniversalIN4cute5tupleIJiiiiEEENS1_10collective13CollectiveMmaINS1_37MainloopSm90TmaGmmaWarpSpecializedFP8ILi3ENS5_IJNS4_1CILi8EEENSA_ILi1EEESC_EEENS1_35KernelTmaWarpSpecializedCooperativeEEENS5_IJNSA_ILi256EEESG_NSA_ILi128EEEEEENS_12float_e5m2_tENS5_IJlSC_lEEESJ_SK_NS4_8TiledMMAINS4_8MMA_AtomIJNS4_4SM904GMMA31MMA_64x256x32_F32E5M2E5M2_SS_TNILNSO_7ScaleInE1ELSQ_1EEEEEENS4_6LayoutINS5_IJNSA_ILi2EEESC_SC_EEENS5_IJSC_NSA_ILi0EEESW_EEEEENS5_IJNS4_10UnderscoreESZ_SZ_EEEEENS4_13SM90_TMA_LOADENS4_14ComposedLayoutINS4_7SwizzleILi3ELi4ELi3EEENS4_18smem_ptr_flag_bitsILi8EEENST_INS5_IJSB_SH_EEENS5_IJSH_SC_EEEEEEEvNS4_8identityENS4_23SM90_TMA_LOAD_MULTICASTES1B_vS1C_EENS_8epilogue10collective6detail29Sm90TmaWarpSpecializedAdapterINS1G_15DefaultEpilogueISJ_SK_SK_NS1F_6thread17LinearCombinationISJ_Li1EffLNS1K_9ScaleType4KindE0ELNS_15FloatRoundStyleE2ESJ_EENS1_15EpilogueDefaultEEEEEvvEEEEvNT_6ParamsE --------------------------
	.section	.text._ZN7cutlass13device_kernelINS_4gemm6kernel13GemmUniversalIN4cute5tupleIJiiiiEEENS1_10collective13CollectiveMmaINS1_37MainloopSm90TmaGmmaWarpSpecializedFP8ILi3ENS5_IJNS4_1CILi8EEENSA_ILi1EEESC_EEENS1_35KernelTmaWarpSpecializedCooperativeEEENS5_IJNSA_ILi256EEESG_NSA_ILi128EEEEEENS_12float_e5m2_tENS5_IJlSC_lEEESJ_SK_NS4_8TiledMMAINS4_8MMA_AtomIJNS4_4SM904GMMA31MMA_64x256x32_F32E5M2E5M2_SS_TNILNSO_7ScaleInE1ELSQ_1EEEEEENS4_6LayoutINS5_IJNSA_ILi2EEESC_SC_EEENS5_IJSC_NSA_ILi0EEESW_EEEEENS5_IJNS4_10UnderscoreESZ_SZ_EEEEENS4_13SM90_TMA_LOADENS4_14ComposedLayoutINS4_7SwizzleILi3ELi4ELi3EEENS4_18smem_ptr_flag_bitsILi8EEENST_INS5_IJSB_SH_EEENS5_IJSH_SC_EEEEEEEvNS4_8identityENS4_23SM90_TMA_LOAD_MULTICASTES1B_vS1C_EENS_8epilogue10collective6detail29Sm90TmaWarpSpecializedAdapterINS1G_15DefaultEpilogueISJ_SK_SK_NS1F_6thread17LinearCombinationISJ_Li1EffLNS1K_9ScaleType4KindE0ELNS_15FloatRoundStyleE2ESJ_EENS1_15EpilogueDefaultEEEEEvvEEEEvNT_6ParamsE,"ax",@progbits
	.align	128
.text._ZN7cutlass13device_kernelINS_4gemm6kernel13GemmUniversalIN4cute5tupleIJiiiiEEENS1_10collective13CollectiveMmaINS1_37MainloopSm90TmaGmmaWarpSpecializedFP8ILi3ENS5_IJNS4_1CILi8EEENSA_ILi1EEESC_EEENS1_35KernelTmaWarpSpecializedCooperativeEEENS5_IJNSA_ILi256EEESG_NSA_ILi128EEEEEENS_12float_e5m2_tENS5_IJlSC_lEEESJ_SK_NS4_8TiledMMAINS4_8MMA_AtomIJNS4_4SM904GMMA31MMA_64x256x32_F32E5M2E5M2_SS_TNILNSO_7ScaleInE1ELSQ_1EEEEEENS4_6LayoutINS5_IJNSA_ILi2EEESC_SC_EEENS5_IJSC_NSA_ILi0EEESW_EEEEENS5_IJNS4_10UnderscoreESZ_SZ_EEEEENS4_13SM90_TMA_LOADENS4_14ComposedLayoutINS4_7SwizzleILi3ELi4ELi3EEENS4_18smem_ptr_flag_bitsILi8EEENST_INS5_IJSB_SH_EEENS5_IJSH_SC_EEEEEEEvNS4_8identityENS4_23SM90_TMA_LOAD_MULTICASTES1B_vS1C_EENS_8epilogue10collective6detail29Sm90TmaWarpSpecializedAdapterINS1G_15DefaultEpilogueISJ_SK_SK_NS1F_6thread17LinearCombinationISJ_Li1EffLNS1K_9ScaleType4KindE0ELNS_15FloatRoundStyleE2ESJ_EENS1_15EpilogueDefaultEEEEEvvEEEEvNT_6ParamsE:
        .type           _ZN7cutlass13device_kernelINS_4gemm6kernel13GemmUniversalIN4cute5tupleIJiiiiEEENS1_10collective13CollectiveMmaINS1_37MainloopSm90TmaGmmaWarpSpecializedFP8ILi3ENS5_IJNS4_1CILi8EEENSA_ILi1EEESC_EEENS1_35KernelTmaWarpSpecializedCooperativeEEENS5_IJNSA_ILi256EEESG_NSA_ILi128EEEEEENS_12float_e5m2_tENS5_IJlSC_lEEESJ_SK_NS4_8TiledMMAINS4_8MMA_AtomIJNS4_4SM904GMMA31MMA_64x256x32_F32E5M2E5M2_SS_TNILNSO_7ScaleInE1ELSQ_1EEEEEENS4_6LayoutINS5_IJNSA_ILi2EEESC_SC_EEENS5_IJSC_NSA_ILi0EEESW_EEEEENS5_IJNS4_10UnderscoreESZ_SZ_EEEEENS4_13SM90_TMA_LOADENS4_14ComposedLayoutINS4_7SwizzleILi3ELi4ELi3EEENS4_18smem_ptr_flag_bitsILi8EEENST_INS5_IJSB_SH_EEENS5_IJSH_SC_EEEEEEEvNS4_8identityENS4_23SM90_TMA_LOAD_MULTICASTES1B_vS1C_EENS_8epilogue10collective6detail29Sm90TmaWarpSpecializedAdapterINS1G_15DefaultEpilogueISJ_SK_SK_NS1F_6thread17LinearCombinationISJ_Li1EffLNS1K_9ScaleType4KindE0ELNS_15FloatRoundStyleE2ESJ_EENS1_15EpilogueDefaultEEEEEvvEEEEvNT_6ParamsE,@function
        .size           _ZN7cutlass13device_kernelINS_4gemm6kernel13GemmUniversalIN4cute5tupleIJiiiiEEENS1_10collective13CollectiveMmaINS1_37MainloopSm90TmaGmmaWarpSpecializedFP8ILi3ENS5_IJNS4_1CILi8EEENSA_ILi1EEESC_EEENS1_35KernelTmaWarpSpecializedCooperativeEEENS5_IJNSA_ILi256EEESG_NSA_ILi128EEEEEENS_12float_e5m2_tENS5_IJlSC_lEEESJ_SK_NS4_8TiledMMAINS4_8MMA_AtomIJNS4_4SM904GMMA31MMA_64x256x32_F32E5M2E5M2_SS_TNILNSO_7ScaleInE1ELSQ_1EEEEEENS4_6LayoutINS5_IJNSA_ILi2EEESC_SC_EEENS5_IJSC_NSA_ILi0EEESW_EEEEENS5_IJNS4_10UnderscoreESZ_SZ_EEEEENS4_13SM90_TMA_LOADENS4_14ComposedLayoutINS4_7SwizzleILi3ELi4ELi3EEENS4_18smem_ptr_flag_bitsILi8EEENST_INS5_IJSB_SH_EEENS5_IJSH_SC_EEEEEEEvNS4_8identityENS4_23SM90_TMA_LOAD_MULTICASTES1B_vS1C_EENS_8epilogue10collective6detail29Sm90TmaWarpSpecializedAdapterINS1G_15DefaultEpilogueISJ_SK_SK_NS1F_6thread17LinearCombinationISJ_Li1EffLNS1K_9ScaleType4KindE0ELNS_15FloatRoundStyleE2ESJ_EENS1_15EpilogueDefaultEEEEEvvEEEEvNT_6ParamsE,(.L_x_588 - _ZN7cutlass13device_kernelINS_4gemm6kernel13GemmUniversalIN4cute5tupleIJiiiiEEENS1_10collective13CollectiveMmaINS1_37MainloopSm90TmaGmmaWarpSpecializedFP8ILi3ENS5_IJNS4_1CILi8EEENSA_ILi1EEESC_EEENS1_35KernelTmaWarpSpecializedCooperativeEEENS5_IJNSA_ILi256EEESG_NSA_ILi128EEEEEENS_12float_e5m2_tENS5_IJlSC_lEEESJ_SK_NS4_8TiledMMAINS4_8MMA_AtomIJNS4_4SM904GMMA31MMA_64x256x32_F32E5M2E5M2_SS_TNILNSO_7ScaleInE1ELSQ_1EEEEEENS4_6LayoutINS5_IJNSA_ILi2EEESC_SC_EEENS5_IJSC_NSA_ILi0EEESW_EEEEENS5_IJNS4_10UnderscoreESZ_SZ_EEEEENS4_13SM90_TMA_LOADENS4_14ComposedLayoutINS4_7SwizzleILi3ELi4ELi3EEENS4_18smem_ptr_flag_bitsILi8EEENST_INS5_IJSB_SH_EEENS5_IJSH_SC_EEEEEEEvNS4_8identityENS4_23SM90_TMA_LOAD_MULTICASTES1B_vS1C_EENS_8epilogue10collective6detail29Sm90TmaWarpSpecializedAdapterINS1G_15DefaultEpilogueISJ_SK_SK_NS1F_6thread17LinearCombinationISJ_Li1EffLNS1K_9ScaleType4KindE0ELNS_15FloatRoundStyleE2ESJ_EENS1_15EpilogueDefaultEEEEEvvEEEEvNT_6ParamsE)
        .other          _ZN7cutlass13device_kernelINS_4gemm6kernel13GemmUniversalIN4cute5tupleIJiiiiEEENS1_10collective13CollectiveMmaINS1_37MainloopSm90TmaGmmaWarpSpecializedFP8ILi3ENS5_IJNS4_1CILi8EEENSA_ILi1EEESC_EEENS1_35KernelTmaWarpSpecializedCooperativeEEENS5_IJNSA_ILi256EEESG_NSA_ILi128EEEEEENS_12float_e5m2_tENS5_IJlSC_lEEESJ_SK_NS4_8TiledMMAINS4_8MMA_AtomIJNS4_4SM904GMMA31MMA_64x256x32_F32E5M2E5M2_SS_TNILNSO_7ScaleInE1ELSQ_1EEEEEENS4_6LayoutINS5_IJNSA_ILi2EEESC_SC_EEENS5_IJSC_NSA_ILi0EEESW_EEEEENS5_IJNS4_10UnderscoreESZ_SZ_EEEEENS4_13SM90_TMA_LOADENS4_14ComposedLayoutINS4_7SwizzleILi3ELi4ELi3EEENS4_18smem_ptr_flag_bitsILi8EEENST_INS5_IJSB_SH_EEENS5_IJSH_SC_EEEEEEEvNS4_8identityENS4_23SM90_TMA_LOAD_MULTICASTES1B_vS1C_EENS_8epilogue10collective6detail29Sm90TmaWarpSpecializedAdapterINS1G_15DefaultEpilogueISJ_SK_SK_NS1F_6thread17LinearCombinationISJ_Li1EffLNS1K_9ScaleType4KindE0ELNS_15FloatRoundStyleE2ESJ_EENS1_15EpilogueDefaultEEEEEvvEEEEvNT_6ParamsE,@"STO_CUDA_ENTRY STV_DEFAULT"
_ZN7cutlass13device_kernelINS_4gemm6kernel13GemmUniversalIN4cute5tupleIJiiiiEEENS1_10collective13CollectiveMmaINS1_37MainloopSm90TmaGmmaWarpSpecializedFP8ILi3ENS5_IJNS4_1CILi8EEENSA_ILi1EEESC_EEENS1_35KernelTmaWarpSpecializedCooperativeEEENS5_IJNSA_ILi256EEESG_NSA_ILi128EEEEEENS_12float_e5m2_tENS5_IJlSC_lEEESJ_SK_NS4_8TiledMMAINS4_8MMA_AtomIJNS4_4SM904GMMA31MMA_64x256x32_F32E5M2E5M2_SS_TNILNSO_7ScaleInE1ELSQ_1EEEEEENS4_6LayoutINS5_IJNSA_ILi2EEESC_SC_EEENS5_IJSC_NSA_ILi0EEESW_EEEEENS5_IJNS4_10UnderscoreESZ_SZ_EEEEENS4_13SM90_TMA_LOADENS4_14ComposedLayoutINS4_7SwizzleILi3ELi4ELi3EEENS4_18smem_ptr_flag_bitsILi8EEENST_INS5_IJSB_SH_EEENS5_IJSH_SC_EEEEEEEvNS4_8identityENS4_23SM90_TMA_LOAD_MULTICASTES1B_vS1C_EENS_8epilogue10collective6detail29Sm90TmaWarpSpecializedAdapterINS1G_15DefaultEpilogueISJ_SK_SK_NS1F_6thread17LinearCombinationISJ_Li1EffLNS1K_9ScaleType4KindE0ELNS_15FloatRoundStyleE2ESJ_EENS1_15EpilogueDefaultEEEEEvvEEEEvNT_6ParamsE:
[----:B------:R-:W0:Y:S02]  /*0000*/  LDC R1, c[0x0][0x28] ;  /* 0x00000a00ff017b82 */ /* 0x000e240000000800 */
[----:B0-----:R-:W-:Y:S01]  /*0010*/  VIADD R1, R1, 0xfffff338 ;  /* 0xfffff33801017836 */ /* 0x001fe20000000000 */
[----:B------:R-:W0:Y:S01]  /*0020*/  S2R R4, SR_TID.X ;  /* 0x0000000000047919 */ /* 0x000e220000002100 */
[----:B------:R-:W-:Y:S01]  /*0030*/  ELECT P0, URZ, PT ;  /* 0x00000000003f782f */ /* 0x000fe20003800000 */
[----:B------:R-:W-:Y:S01]  /*0040*/  BSSY B0, `(.L_x_0) ;  /* 0x0000015000007945 */ /* 0x000fe20003800000 */
[--C-:B0-----:R-:W-:Y:S02]  /*0050*/  SHF.R.U32.HI R0, RZ, 0x5, R4.reuse ;  /* 0x00000005ff007819 */ /* 0x101fe40000011604 */
[----:B------:R-:W-:-:S03]  /*0060*/  SHF.R.U32.HI R2, RZ, 0x7, R4 ;  /* 0x00000007ff027819 */ /* 0x000fc60000011604 */
[----:B------:R-:W0:Y:S04]  /*0070*/  SHFL.IDX PT, R3, R0, RZ, 0x1f ;  /* 0x00001fff00037589 */ /* 0x000e2800000e0000 */
[----:B------:R-:W1:Y:S01]  /*0080*/  SHFL.IDX PT, R2, R2, RZ, 0x1f ;  /* 0x00001fff02027589 */ /* 0x000e6200000e0000 */
[----:B0-----:R-:W-:Y:S02]  /*0090*/  R2UR UR4, R3 ;  /* 0x00000000030472ca */ /* 0x001fe400000e0000 */
[----:B-1----:R-:W-:-:S11]  /*00a0*/  R2UR UR6, R2 ;  /* 0x00000000020672ca */ /* 0x002fd600000e0000 */
[----:B------:R-:W-:Y:S02]  /*00b0*/  USHF.R.S32.HI UR5, URZ, 0x1f, UR4 ;  /* 0x0000001f3f057899 */ /* 0x000fe40008011404 */
[----:B------:R-:W-:Y:S02]  /*00c0*/  ISETP.NE.OR P0, PT, RZ, UR4, !P0 ;  /* 0x00000004ff007c0c */ /* 0x000fe4000c705670 */
[----:B------:R-:W-:-:S04]  /*00d0*/  ULEA.HI UR5, UR5, UR4, URZ, 0x2 ;  /* 0x0000000405057291 */ /* 0x000fc8000f8f103f */
[----:B------:R-:W-:-:S04]  /*00e0*/  ULOP3.LUT UR5, UR5, 0xfffffffc, URZ, 0xc0, !UPT ;  /* 0xfffffffc05057892 */ /* 0x000fc8000f8ec03f */
[----:B------:R-:W-:-:S03]  /*00f0*/  UIADD3 UR8, UR4, -UR5, URZ ;  /* 0x8000000504087290 */ /* 0x000fc6000fffe03f */
[----:B------:R-:W-:Y:S09]  /*0100*/  @P0 BRA `(.L_x_1) ;  /* 0x0000000000200947 */ /* 0x000ff20003800000 */
[----:B------:R-:W-:Y:S02]  /*0110*/  ULDC.64 UR4, c[0x0][0x198] ;  /* 0x0000660000047ab9 */ /* 0x000fe40000000a00 */
[----:B------:R-:W-:Y:S02]  /*0120*/  UIADD3 UR10, UP0, UR4, 0xf0, URZ ;  /* 0x000000f0040a7890 */ /* 0x000fe4000ff1e03f */
[----:B------:R-:W-:Y:S02]  /*0130*/  UIADD3 UR4, UP1, UR4, 0x1f0, URZ ;  /* 0x000001f004047890 */ /* 0x000fe4000ff3e03f */
[----:B------:R-:W-:Y:S02]  /*0140*/  UIADD3.X UR11, URZ, UR5, URZ, UP0, !UPT ;  /* 0x000000053f0b7290 */ /* 0x000fe400087fe43f */
[----:B------:R-:W-:-:S07]  /*0150*/  UIADD3.X UR5, URZ, UR5, URZ, UP1, !UPT ;  /* 0x000000053f057290 */ /* 0x000fce0008ffe43f */
[----:B------:R0:W-:Y:S02]  /*0160*/  UTMACCTL.PF [UR10] ;  /* 0x000000000a0079b9 */ /* 0x0001e40008040000 */
[----:B------:R0:W-:Y:S02]  /*0170*/  UTMACCTL.PF [UR4] ;  /* 0x00000000040079b9 */ /* 0x0001e40008040000 */
[----:B0-----:R-:W-:Y:S01]  /*0180*/  NOP ;  /* 0x0000000000007918 */ /* 0x001fe20000000000 */
.L_x_1:
[----:B------:R-:W-:Y:S05]  /*0190*/  BSYNC B0 ;  /* 0x0000000000007941 */ /* 0x000fea0003800000 */
.L_x_0:
[----:B------:R-:W0:Y:S01]  /*01a0*/  SHFL.IDX PT, R3, R0, RZ, 0x1f ;  /* 0x00001fff00037589 */ /* 0x000e2200000e0000 */
[----:B------:R-:W-:Y:S01]  /*01b0*/  UISETP.NE.AND UP0, UPT, UR8, 0x3, UPT ;  /* 0x000000030800788c */ /* 0x000fe2000bf05270 */
[----:B------:R-:W-:Y:S01]  /*01c0*/  SHF.R.S32.HI R2, RZ, 0x1f, R4 ;  /* 0x0000001fff027819 */ /* 0x000fe20000011404 */
[----:B------:R-:W-:Y:S02]  /*01d0*/  UIADD3 UR10, UR6, -0x1, URZ ;  /* 0xffffffff060a7890 */ /* 0x000fe4000fffe03f */
[----:B------:R-:W-:Y:S01]  /*01e0*/  ISETP.NE.AND P1, PT, RZ, UR6, PT ;  /* 0x00000006ff007c0c */ /* 0x000fe2000bf25270 */
[----:B------:R-:W-:Y:S01]  /*01f0*/  UISETP.EQ.OR UP0, UPT, UR8, URZ, !UP0 ;  /* 0x0000003f0800728c */ /* 0x000fe2000c702670 */
[----:B------:R-:W-:Y:S01]  /*0200*/  LEA.HI R2, R2, R4, RZ, 0x7 ;  /* 0x0000000402027211 */ /* 0x000fe200078f38ff */
[----:B------:R-:W-:Y:S02]  /*0210*/  UISETP.GE.U32.AND UP1, UPT, UR10, 0x2, UPT ;  /* 0x000000020a00788c */ /* 0x000fe4000bf26070 */
[----:B------:R-:W-:-:S04]  /*0220*/  UISETP.EQ.AND UP0, UPT, UR6, URZ, UP0 ;  /* 0x0000003f0600728c */ /* 0x000fc80008702270 */
[----:B------:R-:W-:-:S04]  /*0230*/  USEL UR13, URZ, 0x1, !UP0 ;  /* 0x000000013f0d7887 */ /* 0x000fc8000c000000 */
[----:B------:R-:W-:Y:S01]  /*0240*/  USEL UR13, UR13, 0x2, UP1 ;  /* 0x000000020d0d7887 */ /* 0x000fe20008800000 */
[----:B0-----:R-:W-:-:S13]  /*0250*/  ISETP.NE.AND P0, PT, R3, RZ, PT ;  /* 0x000000ff0300720c */ /* 0x001fda0003f05270 */
[----:B------:R-:W-:Y:S05]  /*0260*/  @P0 BRA `(.L_x_2) ;  /* 0x0000000000500947 */ /* 0x000fea0003800000 */
[----:B------:R-:W0:Y:S01]  /*0270*/  S2UR UR9, SR_CgaCtaId ;  /* 0x00000000000979c3 */ /* 0x000e220000008800 */
[----:B------:R-:W-:Y:S01]  /*0280*/  UMOV UR4, 0x400 ;  /* 0x0000040000047882 */ /* 0x000fe20000000000 */
[----:B------:R-:W-:Y:S01]  /*0290*/  UMOV UR5, 0x1 ;  /* 0x0000000100057882 */ /* 0x000fe20000000000 */
[----:B------:R-:W-:Y:S01]  /*02a0*/  UMOV UR6, 0x10 ;  /* 0x0000001000067882 */ /* 0x000fe20000000000 */
[----:B------:R-:W-:Y:S01]  /*02b0*/  ELECT P0, URZ, PT ;  /* 0x00000000003f782f */ /* 0x000fe20003800000 */
[----:B------:R-:W-:-:S04]  /*02c0*/  UIADD3 UR6, -UR6, 0x100000, URZ ;  /* 0x0010000006067890 */ /* 0x000fc8000fffe13f */
[----:B------:R-:W-:Y:S02]  /*02d0*/  USHF.L.U32 UR7, UR6, 0xb, URZ ;  /* 0x0000000b06077899 */ /* 0x000fe4000800063f */
[----:B------:R-:W-:Y:S02]  /*02e0*/  USHF.L.U32 UR6, UR6, 0x1, URZ ;  /* 0x0000000106067899 */ /* 0x000fe4000800063f */
[----:B0-----:R-:W-:Y:S02]  /*02f0*/  ULEA UR9, UR9, UR4, 0x18 ;  /* 0x0000000409097291 */ /* 0x001fe4000f8ec03f */
[----:B------:R-:W-:-:S04]  /*0300*/  UIADD3 UR4, -UR5, 0x100000, URZ ;  /* 0x0010000005047890 */ /* 0x000fc8000fffe13f */
[----:B------:R-:W-:Y:S02]  /*0310*/  USHF.L.U32 UR5, UR4, 0xb, URZ ;  /* 0x0000000b04057899 */ /* 0x000fe4000800063f */
[----:B------:R-:W-:Y:S01]  /*0320*/  USHF.L.U32 UR4, UR4, 0x1, URZ ;  /* 0x0000000104047899 */ /* 0x000fe2000800063f */
[----:B------:R-:W0:Y:S11]  /*0330*/  FENCE.VIEW.ASYNC.S ;  /* 0x00000000000073c6 */ /* 0x000e360000000000 */
[----:B0-----:R0:W1:Y:S01]  /*0340*/  SYNCS.EXCH.64 URZ, [UR9], UR4 ;  /* 0x00000004093f75b2 */ /* 0x0010620008000100 */
[----:B------:R0:W2:Y:S01]  /*0350*/  SYNCS.EXCH.64 URZ, [UR9+0x18], UR6 ;  /* 0x00001806093f75b2 */ /* 0x0000a20008000100 */
[----:B------:R0:W3:Y:S01]  /*0360*/  SYNCS.EXCH.64 URZ, [UR9+0x8], UR4 ;  /* 0x00000804093f75b2 */ /* 0x0000e20008000100 */
[----:B------:R0:W4:Y:S01]  /*0370*/  SYNCS.EXCH.64 URZ, [UR9+0x20], UR6 ;  /* 0x00002006093f75b2 */ /* 0x0001220008000100 */
[----:B------:R0:W0:Y:S01]  /*0380*/  SYNCS.EXCH.64 URZ, [UR9+0x10], UR4 ;  /* 0x00001004093f75b2 */ /* 0x0000220008000100 */
[----:B------:R0:W0:Y:S01]  /*0390*/  SYNCS.EXCH.64 URZ, [UR9+0x28], UR6 ;  /* 0x00002806093f75b2 */ /* 0x0000220008000100 */
[----:B------:R-:W-:Y:S01]  /*03a0*/  NOP ;  /* 0x0000000000007918 */ /* 0x000fe20000000000 */
.L_x_2:
[----:B------:R-:W-:Y:S01]  /*03b0*/  LOP3.LUT R2, R2, 0xffffff80, RZ, 0xc0, !PT ;  /* 0xffffff8002027812 */ /* 0x000fe200078ec0ff */
[----:B------:R-:W5:Y:S01]  /*03c0*/  SHFL.IDX PT, R0, R0, RZ, 0x1f ;  /* 0x00001fff00007589 */ /* 0x000f6200000e0000 */
[----:B0-----:R-:W0:Y:S01]  /*03d0*/  S2UR UR9, SR_CTAID.X ;  /* 0x00000000000979c3 */ /* 0x001e220000002500 */
[----:B------:R-:W-:Y:S02]  /*03e0*/  SHF.R.S32.HI R8, RZ, 0x1f, R3 ;  /* 0x0000001fff087819 */ /* 0x000fe40000011403 */
[----:B------:R-:W-:Y:S01]  /*03f0*/  ELECT P0, URZ, PT ;  /* 0x00000000003f782f */ /* 0x000fe20003800000 */
[----:B------:R-:W-:Y:S01]  /*0400*/  IMAD.IADD R4, R4, 0x1, -R2 ;  /* 0x0000000104047824 */ /* 0x000fe200078e0a02 */
[----:B------:R-:W-:Y:S01]  /*0410*/  ULDC UR4, c[0x0][0x150] ;  /* 0x0000540000047ab9 */ /* 0x000fe20000000800 */
[----:B------:R-:W1:Y:S01]  /*0420*/  S2R R2, SR_CTAID.Y ;  /* 0x0000000000027919 */ /* 0x000e620000002600 */
[----:B------:R-:W-:Y:S01]  /*0430*/  LEA.HI R8, R8, R3, RZ, 0x2 ;  /* 0x0000000308087211 */ /* 0x000fe200078f10ff */
[----:B------:R-:W-:Y:S01]  /*0440*/  NOP ;  /* 0x0000000000007918 */ /* 0x000fe20000000000 */
[----:B------:R-:W-:Y:S01]  /*0450*/  SHF.R.S32.HI R5, RZ, 0x1f, R4 ;  /* 0x0000001fff057819 */ /* 0x000fe20000011404 */
[----:B------:R-:W2:Y:S01]  /*0460*/  LDC R9, c[0x0][0x144] ;  /* 0x00005100ff097b82 */ /* 0x000ea20000000800 */
[----:B------:R-:W-:Y:S01]  /*0470*/  LOP3.LUT R8, R8, 0x3ffffffc, RZ, 0xc0, !PT ;  /* 0x3ffffffc08087812 */ /* 0x000fe200078ec0ff */
[----:B------:R-:W-:Y:S01]  /*0480*/  NOP ;  /* 0x0000000000007918 */ /* 0x000fe20000000000 */
[----:B------:R-:W-:-:S03]  /*0490*/  LEA.HI R5, R5, R4, RZ, 0x3 ;  /* 0x0000000405057211 */ /* 0x000fc600078f18ff */
[----:B------:R-:W-:Y:S01]  /*04a0*/  IMAD.IADD R8, R3, 0x1, -R8 ;  /* 0x0000000103087824 */ /* 0x000fe200078e0a08 */
[--C-:B------:R-:W-:Y:S01]  /*04b0*/  SHF.R.S32.HI R6, RZ, 0x3, R5.reuse ;  /* 0x00000003ff067819 */ /* 0x100fe20000011405 */
[----:B------:R-:W3:Y:S01]  /*04c0*/  LDC R11, c[0x0][0x148] ;  /* 0x00005200ff0b7b82 */ /* 0x000ee20000000800 */
[----:B------:R-:W-:-:S04]  /*04d0*/  SHF.R.S32.HI R5, RZ, 0x1f, R5 ;  /* 0x0000001fff057819 */ /* 0x000fc80000011405 */
[----:B------:R-:W-:Y:S02]  /*04e0*/  LEA.HI R5, R5, R6, RZ, 0x2 ;  /* 0x0000000605057211 */ /* 0x000fe400078f10ff */
[----:B-----5:R-:W-:Y:S02]  /*04f0*/  ISETP.NE.OR P0, PT, R0, RZ, !P0 ;  /* 0x000000ff0000720c */ /* 0x020fe40004705670 */
[----:B------:R-:W-:Y:S02]  /*0500*/  LOP3.LUT R5, R5, 0xfffffffc, RZ, 0xc0, !PT ;  /* 0xfffffffc05057812 */ /* 0x000fe400078ec0ff */
[----:B0-----:R-:W-:-:S03]  /*0510*/  I2FP.F32.U32 R0, UR9 ;  /* 0x0000000900007c45 */ /* 0x001fc60008201000 */
[----:B------:R-:W-:Y:S02]  /*0520*/  IMAD.IADD R5, R6, 0x1, -R5 ;  /* 0x0000000106057824 */ /* 0x000fe400078e0a05 */
[----:B------:R-:W-:Y:S01]  /*0530*/  FMUL R7, R0, UR4 ;  /* 0x0000000400077c20 */ /* 0x000fe20008400000 */
[----:B------:R-:W-:Y:S01]  /*0540*/  ULDC UR4, c[0x0][0x154] ;  /* 0x0000550000047ab9 */ /* 0x000fe20000000800 */
[----:B------:R-:W-:Y:S02]  /*0550*/  IMAD R5, R8, 0x4, R5 ;  /* 0x0000000408057824 */ /* 0x000fe400078e0205 */
[----:B------:R-:W-:Y:S01]  /*0560*/  VOTEU.ALL UP0, P0 ;  /* 0x00000000003f7886 */ /* 0x000fe20000000000 */
[----:B------:R-:W-:Y:S01]  /*0570*/  VOTEU.ALL UP1, P0 ;  /* 0x00000000003f7886 */ /* 0x000fe20000020000 */
[C---:B------:R-:W-:Y:S01]  /*0580*/  IMAD.SHL.U32 R0, R5.reuse, 0x4, RZ ;  /* 0x0000000405007824 */ /* 0x040fe200078e00ff */
[----:B------:R-:W0:Y:S02]  /*0590*/  F2I.U32.TRUNC.NTZ R7, R7 ;  /* 0x0000000700077305 */ /* 0x000e24000020f000 */
[----:B------:R-:W5:Y:S01]  /*05a0*/  @!UP0 S2UR UR7, SR_CgaCtaId ;  /* 0x00000000000789c3 */ /* 0x000f620000008800 */
[----:B------:R-:W-:Y:S01]  /*05b0*/  @!UP0 UMOV UR6, 0x400 ;  /* 0x0000040000068882 */ /* 0x000fe20000000000 */
[----:B------:R-:W-:-:S02]  /*05c0*/  LOP3.LUT R10, R5, 0xc, R0, 0x78, !PT ;  /* 0x0000000c050a7812 */ /* 0x000fc400078e7800 */
[----:B-1----:R-:W-:Y:S02]  /*05d0*/  I2FP.F32.U32 R5, R2 ;  /* 0x0000000200057245 */ /* 0x002fe40000201000 */
[----:B------:R-:W-:Y:S01]  /*05e0*/  SHF.R.S32.HI R0, RZ, 0x1f, R10 ;  /* 0x0000001fff007819 */ /* 0x000fe2000001140a */
[----:B------:R1:W-:Y:S02]  /*05f0*/  STL [R1+0x454], R10 ;  /* 0x0004540a01007387 */ /* 0x0003e40000100800 */
[----:B------:R-:W-:Y:S01]  /*0600*/  FMUL R6, R5, UR4 ;  /* 0x0000000405067c20 */ /* 0x000fe20008400000 */
[----:B------:R-:W-:Y:S01]  /*0610*/  LEA.HI R0, R0, R10, RZ, 0x3 ;  /* 0x0000000a00007211 */ /* 0x000fe200078f18ff */
[----:B------:R-:W-:Y:S01]  /*0620*/  UMOV UR4, 0x20 ;  /* 0x0000002000047882 */ /* 0x000fe20000000000 */
[----:B0-----:R-:W-:Y:S02]  /*0630*/  IMAD.MOV R12, RZ, RZ, -R7 ;  /* 0x000000ffff0c7224 */ /* 0x001fe400078e0a07 */
[----:B------:R-:W-:Y:S01]  /*0640*/  LOP3.LUT R5, R0, 0xfffffff8, RZ, 0xc0, !PT ;  /* 0xfffffff800057812 */ /* 0x000fe200078ec0ff */
[----:B------:R-:W0:Y:S01]  /*0650*/  F2I.U32.TRUNC.NTZ R6, R6 ;  /* 0x0000000600067305 */ /* 0x000e22000020f000 */
[----:B------:R-:W4:Y:S01]  /*0660*/  LDC R7, c[0x0][0x140] ;  /* 0x00005000ff077b82 */ /* 0x000f220000000800 */
[----:B--2---:R-:W-:Y:S01]  /*0670*/  IMAD R12, R9, R12, UR9 ;  /* 0x00000009090c7e24 */ /* 0x004fe2000f8e020c */
[----:B------:R-:W-:-:S04]  /*0680*/  @!UP0 UIADD3 UR4, -UR4, 0x100000, URZ ;  /* 0x0010000004048890 */ /* 0x000fc8000fffe13f */
[----:B------:R-:W-:Y:S02]  /*0690*/  @!UP0 USHF.L.U32 UR5, UR4, 0xb, URZ ;  /* 0x0000000b04058899 */ /* 0x000fe4000800063f */
[----:B------:R-:W-:Y:S01]  /*06a0*/  @!UP0 USHF.L.U32 UR4, UR4, 0x1, URZ ;  /* 0x0000000104048899 */ /* 0x000fe2000800063f */
[----:B------:R-:W-:-:S05]  /*06b0*/  IMAD.IADD R5, R10, 0x1, -R5 ;  /* 0x000000010a057824 */ /* 0x000fca00078e0a05 */
[----:B------:R-:W-:Y:S01]  /*06c0*/  ISETP.NE.AND P2, PT, R5, R12, PT ;  /* 0x0000000c0500720c */ /* 0x000fe20003f45270 */
[----:B-----5:R-:W-:Y:S01]  /*06d0*/  @!UP0 ULEA UR6, UR7, UR6, 0x18 ;  /* 0x0000000607068291 */ /* 0x020fe2000f8ec03f */
[----:B------:R-:W-:Y:S01]  /*06e0*/  VOTEU.ALL UP0, P0 ;  /* 0x00000000003f7886 */ /* 0x000fe20000000000 */
[----:B------:R-:W-:Y:S01]  /*06f0*/  LOP3.LUT P0, RZ, R4, 0x7, RZ, 0xc0, !PT ;  /* 0x0000000704ff7812 */ /* 0x000fe2000780c0ff */
[----:B0-----:R-:W-:-:S03]  /*0700*/  IMAD.MOV R14, RZ, RZ, -R6 ;  /* 0x000000ffff0e7224 */ /* 0x001fc600078e0a06 */
[----:B------:R-:W-:Y:S01]  /*0710*/  ISETP.LT.U32.AND P0, PT, R10, 0x8, !P0 ;  /* 0x000000080a00780c */ /* 0x000fe20004701070 */
[----:B---3--:R-:W-:-:S05]  /*0720*/  IMAD R5, R11, R14, R2 ;  /* 0x0000000e0b057224 */ /* 0x008fca00078e0202 */
[----:B------:R-:W-:Y:S01]  /*0730*/  @P2 SHF.R.S32.HI R0, RZ, 0x3, R0 ;  /* 0x00000003ff002819 */ /* 0x000fe20000011400 */
[----:B------:R-:W0:Y:S02]  /*0740*/  FENCE.VIEW.ASYNC.S ;  /* 0x00000000000073c6 */ /* 0x000e240000000000 */
[----:B0-----:R1:W0:Y:S01]  /*0750*/  @!UP0 SYNCS.EXCH.64 URZ, [UR6+0x40], UR4 ;  /* 0x00004004063f85b2 */ /* 0x0012220008000100 */
[----:B----4-:R-:W-:Y:S02]  /*0760*/  ISETP.EQ.U32.AND P5, PT, R7, 0x1, PT ;  /* 0x000000010700780c */ /* 0x010fe40003fa2070 */
[----:B------:R-:W-:Y:S01]  /*0770*/  @P2 ISETP.NE.AND P3, PT, R0, R5, PT ;  /* 0x000000050000220c */ /* 0x000fe20003f65270 */
[----:B------:R-:W-:Y:S01]  /*0780*/  IMAD.MOV.U32 R0, RZ, RZ, 0x1 ;  /* 0x00000001ff007424 */ /* 0x000fe200078e00ff */
[----:B------:R-:W-:Y:S02]  /*0790*/  SEL R5, RZ, 0x1, !P0 ;  /* 0x00000001ff057807 */ /* 0x000fe40004000000 */
[----:B------:R-:W-:-:S04]  /*07a0*/  @P2 SEL R0, RZ, 0x1, P3 ;  /* 0x00000001ff002807 */ /* 0x000fc80001800000 */
[----:B------:R-:W-:Y:S01]  /*07b0*/  LOP3.LUT R0, R0, R5, RZ, 0xc0, !PT ;  /* 0x0000000500007212 */ /* 0x000fe200078ec0ff */
[----:B------:R1:W2:Y:S04]  /*07c0*/  @!UP1 SYNCS.EXCH.64 URZ, [UR6+0x48], UR4 ;  /* 0x00004804063f95b2 */ /* 0x0002a80008000100 */
[----:B------:R1:W-:Y:S01]  /*07d0*/  STL [R1+0x450], R0 ;  /* 0x0004500001007387 */ /* 0x0003e20000100800 */
[----:B------:R-:W-:Y:S01]  /*07e0*/  NOP ;  /* 0x0000000000007918 */ /* 0x000fe20000000000 */
[----:B0-----:R-:W-:Y:S05]  /*07f0*/  @!P5 BRA `(.L_x_3) ;  /* 0x000000000008d947 */ /* 0x001fea0003800000 */
[----:B--2---:R-:W-:Y:S01]  /*0800*/  UCGABAR_ARV ;  /* 0x00000000000079c7 */ /* 0x004fe20008000000 */
[----:B------:R-:W-:Y:S05]  /*0810*/  BRA `(.L_x_4) ;  /* 0x0000000000047947 */ /* 0x000fea0003800000 */
.L_x_3:
[----:B--2---:R-:W-:Y:S01]  /*0820*/  NOP ;  /* 0x0000000000007918 */ /* 0x004fe20000000000 */
.L_x_4:
[----:B-1----:R-:W0:Y:S01]  /*0830*/  LDC R0, c[0x0][0x65c] ;  /* 0x00019700ff007b82 */ /* 0x002e220000000800 */
[----:B------:R-:W-:Y:S02]  /*0840*/  IMAD.U32 R4, RZ, RZ, UR9 ;  /* 0x00000009ff047e24 */ /* 0x000fe4000f8e00ff */
[----:B------:R-:W-:Y:S01]  /*0850*/  IMAD.MOV.U32 R5, RZ, RZ, RZ ;  /* 0x000000ffff057224 */ /* 0x000fe200078e00ff */
[----:B0-----:R-:W-:-:S13]  /*0860*/  ISETP.NE.AND P4, PT, R0, 0x1, PT ;  /* 0x000000010000780c */ /* 0x001fda0003f85270 */
[----:B------:R-:W0:Y:S01]  /*0870*/  @P4 LDC R7, c[0x0][0x10] ;  /* 0x00000400ff074b82 */ /* 0x000e220000000800 */
[----:B------:R-:W-:Y:S02]  /*0880*/  @P4 IMAD.MOV.U32 R3, RZ, RZ, RZ ;  /* 0x000000ffff034224 */ /* 0x000fe400078e00ff */
[----:B------:R-:W-:-:S05]  /*0890*/  @P4 IMAD.MOV.U32 R13, RZ, RZ, RZ ;  /* 0x000000ffff0d4224 */ /* 0x000fca00078e00ff */
[----:B------:R-:W1:Y:S01]  /*08a0*/  @!P4 LDC R9, c[0x0][0xc] ;  /* 0x00000300ff09cb82 */ /* 0x000e620000000800 */
[----:B0-----:R-:W-:-:S04]  /*08b0*/  @P4 IMAD.WIDE.U32 R6, R7, UR9, R2 ;  /* 0x0000000907064c25 */ /* 0x001fc8000f8e0002 */
[----:B------:R-:W-:Y:S02]  /*08c0*/  @P4 IMAD.MOV.U32 R8, RZ, RZ, R6 ;  /* 0x000000ffff084224 */ /* 0x000fe400078e0006 */
[----:B------:R-:W-:Y:S02]  /*08d0*/  @P4 IMAD.IADD R15, R7, 0x1, R13 ;  /* 0x00000001070f4824 */ /* 0x000fe400078e020d */
[----:B-1----:R-:W-:-:S04]  /*08e0*/  @!P4 IMAD.WIDE.U32 R4, R2, R9, R4 ;  /* 0x000000090204c225 */ /* 0x002fc800078e0004 */
[----:B------:R-:W-:Y:S02]  /*08f0*/  @!P4 IMAD.MOV.U32 R8, RZ, RZ, R4 ;  /* 0x000000ffff08c224 */ /* 0x000fe400078e0004 */
[----:B------:R-:W-:-:S03]  /*0900*/  @!P4 IMAD.MOV.U32 R15, RZ, RZ, R5 ;  /* 0x000000ffff0fc224 */ /* 0x000fc600078e0005 */
[----:B------:R0:W-:Y:S04]  /*0910*/  STL [R1+0x45c], R8 ;  /* 0x00045c0801007387 */ /* 0x0001e80000100800 */
[----:B------:R0:W-:Y:S01]  /*0920*/  STL [R1+0x458], R15 ;  /* 0x0004580f01007387 */ /* 0x0001e20000100800 */
[----:B------:R-:W-:Y:S05]  /*0930*/  @!P5 BRA `(.L_x_5) ;  /* 0x00000000000cd947 */ /* 0x000fea0003800000 */
[----:B------:R-:W-:Y:S01]  /*0940*/  UCGABAR_WAIT ;  /* 0x0000000000007dc7 */ /* 0x000fe20008000000 */
[----:B------:R-:W-:Y:S01]  /*0950*/  CCTL.IVALL ;  /* 0x00000000ff00798f */ /* 0x000fe20002000000 */
[----:B------:R-:W-:Y:S05]  /*0960*/  BRA `(.L_x_6) ;  /* 0x0000000000047947 */ /* 0x000fea0003800000 */
.L_x_5:
[----:B------:R-:W-:Y:S06]  /*0970*/  BAR.SYNC.DEFER_BLOCKING 0x0 ;  /* 0x0000000000007b1d */ /* 0x000fec0000010000 */
.L_x_6:
[----:B------:R-:W-:Y:S05]  /*0980*/  @!P1 BRA `(.L_x_7) ;  /* 0x0000027c000c9947 */ /* 0x000fea0003800000 */
[----:B------:R-:W-:-:S06]  /*0990*/  UISETP.GT.U32.AND UP0, UPT, UR10, 0x1, UPT ;  /* 0x000000010a00788c */ /* 0x000fcc000bf04070 */
[----:B------:R-:W-:-:S13]  /*09a0*/  PLOP3.LUT P0, PT, PT, PT, UP0, 0x80, 0x0 ;  /* 0x000000000000781c */ /* 0x000fda0003f0f008 */
[----:B------:R-:W-:Y:S05]  /*09b0*/  @P0 EXIT ;  /* 0x000000000000094d */ /* 0x000fea0003800000 */
[----:B------:R-:W-:Y:S01]  /*09c0*/  IMAD.MOV.U32 R5, RZ, RZ, -0x1 ;  /* 0xffffffffff057424 */ /* 0x000fe200078e00ff */
[----:B------:R-:W-:Y:S01]  /*09d0*/  ULDC.64 UR4, c[0x0][0x650] ;  /* 0x0001940000047ab9 */ /* 0x000fe20000000a00 */
[----:B------:R-:W-:Y:S01]  /*09e0*/  IMAD.MOV.U32 R4, RZ, RZ, -0x1 ;  /* 0xffffffffff047424 */ /* 0x000fe200078e00ff */
[----:B------:R-:W-:Y:S01]  /*09f0*/  ISETP.GE.U32.AND P0, PT, R8, UR4, PT ;  /* 0x0000000408007c0c */ /* 0x000fe2000bf06070 */
[----:B------:R-:W-:Y:S01]  /*0a00*/  UMOV UR9, 0xffffffff ;  /* 0xffffffff00097882 */ /* 0x000fe20000000000 */
[----:B------:R1:W-:Y:S01]  /*0a10*/  STL [R1+0x464], R5 ;  /* 0x0004640501007387 */ /* 0x0003e20000100800 */
[----:B------:R-:W-:Y:S02]  /*0a20*/  PRMT R0, RZ, 0x7610, R0 ;  /* 0x00007610ff007816 */ /* 0x000fe40000000000 */
[----:B------:R-:W-:Y:S01]  /*0a30*/  ISETP.GE.U32.AND.EX P0, PT, R15, UR5, PT, P0 ;  /* 0x000000050f007c0c */ /* 0x000fe2000bf06100 */
[----:B------:R1:W-:-:S12]  /*0a40*/  STL [R1+0x460], R4 ;  /* 0x0004600401007387 */ /* 0x0003d80000100800 */
[----:B-1----:R-:W-:Y:S05]  /*0a50*/  @P0 BRA `(.L_x_8) ;  /* 0x00000004003c0947 */ /* 0x002fea0003800000 */
[----:B------:R-:W-:Y:S01]  /*0a60*/  ULDC.64 UR14, c[0x0][0x628] ;  /* 0x00018a00000e7ab9 */ /* 0x000fe20000000a00 */
[----:B------:R-:W1:Y:S01]  /*0a70*/  LDC.64 R6, c[0x0][0x620] ;  /* 0x00018800ff067b82 */ /* 0x000e620000000a00 */
[----:B------:R-:W-:Y:S01]  /*0a80*/  ISETP.NE.U32.AND P0, PT, RZ, UR14, PT ;  /* 0x0000000eff007c0c */ /* 0x000fe2000bf05070 */
[----:B------:R-:W-:Y:S01]  /*0a90*/  ULDC UR11, c[0x0][0x630] ;  /* 0x00018c00000b7ab9 */ /* 0x000fe20000000800 */
[----:B------:R-:W-:Y:S02]  /*0aa0*/  R2UR UR4, R8 ;  /* 0x00000000080472ca */ /* 0x000fe400000e0000 */
[----:B------:R-:W-:Y:S02]  /*0ab0*/  ISETP.NE.AND.EX P0, PT, RZ, UR15, PT, P0 ;  /* 0x0000000fff007c0c */ /* 0x000fe4000bf05300 */
[----:B------:R-:W-:-:S11]  /*0ac0*/  R2UR UR5, R15 ;  /* 0x000000000f0572ca */ /* 0x000fd600000e0000 */
[----:B------:R-:W-:Y:S05]  /*0ad0*/  @!P0 BRA `(.L_x_9) ;  /* 0x0000000000308947 */ /* 0x000fea0003800000 */
[----:B------:R-:W-:Y:S01]  /*0ae0*/  R2UR UR4, R8 ;  /* 0x00000000080472ca */ /* 0x000fe200000e0000 */
[----:B------:R-:W-:Y:S01]  /*0af0*/  ULDC UR8, c[0x0][0x634] ;  /* 0x00018d0000087ab9 */ /* 0x000fe20000000800 */
[----:B------:R-:W-:-:S11]  /*0b00*/  R2UR UR10, R15 ;  /* 0x000000000f0a72ca */ /* 0x000fd600000e0000 */
[----:B------:R-:W-:-:S04]  /*0b10*/  UIADD3 UR8, UP0, UR4, UR8, URZ ;  /* 0x0000000804087290 */ /* 0x000fc8000ff1e03f */
[----:B------:R-:W-:-:S04]  /*0b20*/  UIADD3.X UR10, URZ, UR10, URZ, UP0, !UPT ;  /* 0x0000000a3f0a7290 */ /* 0x000fc800087fe43f */
[----:B------:R-:W-:-:S04]  /*0b30*/  UIMAD.WIDE.U32 UR4, UR10, UR14, URZ ;  /* 0x0000000e0a0472a5 */ /* 0x000fc8000f8e003f */
[----:B------:R-:W-:Y:S02]  /*0b40*/  UIMAD.WIDE.U32 UR6, UP0, UR8, UR15, UR4 ;  /* 0x0000000f080672a5 */ /* 0x000fe4000f800004 */
[----:B------:R-:W-:Y:S02]  /*0b50*/  UIMAD.WIDE.U32 UR4, UR8, UR14, URZ ;  /* 0x0000000e080472a5 */ /* 0x000fe4000f8e003f */
[----:B------:R-:W-:Y:S02]  /*0b60*/  UIADD3.X UR9, URZ, URZ, URZ, UP0, !UPT ;  /* 0x0000003f3f097290 */ /* 0x000fe400087fe43f */
[----:B------:R-:W-:Y:S01]  /*0b70*/  UIADD3 URZ, UP0, UR5, UR6, URZ ;  /* 0x00000006053f7290 */ /* 0x000fe2000ff1e03f */
[----:B------:R-:W-:-:S03]  /*0b80*/  UMOV UR8, UR7 ;  /* 0x0000000700087c82 */ /* 0x000fc60008000000 */
[----:B------:R-:W-:-:S12]  /*0b90*/  UIMAD.WIDE.U32.X UR4, UR10, UR15, UR8, UP0 ;  /* 0x0000000f0a0472a5 */ /* 0x000fd800080e0408 */
.L_x_9:
[----:B------:R-:W-:Y:S01]  /*0ba0*/  USHF.R.U64 UR9, UR4, UR11, UR5 ;  /* 0x0000000b04097299 */ /* 0x000fe20008001205 */
[----:B------:R-:W2:Y:S01]  /*0bb0*/  LDC.64 R22, c[0x0][0x640] ;  /* 0x00019000ff167b82 */ /* 0x000ea20000000a00 */
[----:B------:R-:W-:Y:S01]  /*0bc0*/  USHF.R.U32.HI UR4, URZ, UR11, UR5 ;  /* 0x0000000b3f047299 */ /* 0x000fe20008011605 */
[----:B------:R-:W-:Y:S02]  /*0bd0*/  IMAD.MOV.U32 R4, RZ, RZ, R8 ;  /* 0x000000ffff047224 */ /* 0x000fe400078e0008 */
[----:B------:R-:W-:Y:S01]  /*0be0*/  IMAD R21, R11, R14, R2 ;  /* 0x0000000e0b157224 */ /* 0x000fe200078e0202 */
[----:B------:R-:W-:Y:S01]  /*0bf0*/  IADD3 R3, P0, RZ, -UR9, RZ ;  /* 0x80000009ff037c10 */ /* 0x000fe2000ff1e0ff */
[----:B------:R-:W-:Y:S02]  /*0c00*/  IMAD.MOV.U32 R11, RZ, RZ, 0x1 ;  /* 0x00000001ff0b7424 */ /* 0x000fe400078e00ff */
[----:B------:R-:W0:Y:S02]  /*0c10*/  LDC R10, c[0x0][0x618] ;  /* 0x00018600ff0a7b82 */ /* 0x000e240000000800 */
[----:B------:R-:W-:-:S04]  /*0c20*/  IMAD.X R5, RZ, RZ, ~UR4, P0 ;  /* 0x80000004ff057e24 */ /* 0x000fc800080e06ff */
[-C--:B-1----:R-:W-:Y:S02]  /*0c30*/  IMAD R0, R5, R6.reuse, RZ ;  /* 0x0000000605007224 */ /* 0x082fe400078e02ff */
[----:B------:R-:W1:Y:S01]  /*0c40*/  LDC R16, c[0x0][0x608] ;  /* 0x00018200ff107b82 */ /* 0x000e620000000800 */
[----:B------:R-:W-:Y:S02]  /*0c50*/  IMAD.MOV.U32 R5, RZ, RZ, R15 ;  /* 0x000000ffff057224 */ /* 0x000fe400078e000f */
[----:B------:R-:W-:-:S05]  /*0c60*/  IMAD.WIDE.U32 R4, R3, R6, R4 ;  /* 0x0000000603047225 */ /* 0x000fca00078e0004 */
[----:B------:R-:W3:Y:S01]  /*0c70*/  LDC R20, c[0x0][0x658] ;  /* 0x00019600ff147b82 */ /* 0x000ee20000000800 */
[----:B------:R-:W-:Y:S01]  /*0c80*/  IMAD R3, R3, R7, R0 ;  /* 0x0000000703037224 */ /* 0x000fe200078e0200 */
[----:B--2---:R-:W-:-:S03]  /*0c90*/  ISETP.NE.U32.AND P0, PT, R22, RZ, PT ;  /* 0x000000ff1600720c */ /* 0x004fc60003f05070 */
[----:B------:R-:W-:Y:S01]  /*0ca0*/  IMAD.IADD R3, R5, 0x1, R3 ;  /* 0x0000000105037824 */ /* 0x000fe200078e0203 */
[----:B------:R-:W-:Y:S01]  /*0cb0*/  ISETP.NE.AND.EX P0, PT, R23, RZ, PT, P0 ;  /* 0x000000ff1700720c */ /* 0x000fe20003f05300 */
[----:B------:R-:W-:Y:S01]  /*0cc0*/  IMAD.MOV.U32 R5, RZ, RZ, -0x1 ;  /* 0xffffffffff057424 */ /* 0x000fe200078e00ff */
[----:B------:R-:W2:Y:S02]  /*0cd0*/  LDC R18, c[0x0][0x600] ;  /* 0x00018000ff127b82 */ /* 0x000ea40000000800 */
[-CC-:B0-----:R-:W-:Y:S02]  /*0ce0*/  SHF.R.U64 R8, R4, R10.reuse, R3.reuse ;  /* 0x0000000a04087219 */ /* 0x181fe40000001203 */
[----:B------:R-:W-:-:S04]  /*0cf0*/  SHF.R.U32.HI R3, RZ, R10, R3 ;  /* 0x0000000aff037219 */ /* 0x000fc80000011603 */
[----:B------:R-:W0:Y:S01]  /*0d00*/  LDC R13, c[0x0][0x648] ;  /* 0x00019200ff0d7b82 */ /* 0x000e220000000800 */
[-CC-:B-1----:R-:W-:Y:S02]  /*0d10*/  SHF.R.U64 R19, R8, R16.reuse, R3.reuse ;  /* 0x0000001008137219 */ /* 0x182fe40000001203 */
[----:B------:R-:W-:-:S05]  /*0d20*/  SHF.R.U32.HI R3, RZ, R16, R3 ;  /* 0x00000010ff037219 */ /* 0x000fca0000011603 */
[----:B------:R-:W1:Y:S01]  /*0d30*/  LDC R15, c[0x0][0x638] ;  /* 0x00018e00ff0f7b82 */ /* 0x000e620000000800 */
[-CC-:B---3--:R-:W-:Y:S02]  /*0d40*/  SHF.R.U64 R10, R19, R20.reuse, R3.reuse ;  /* 0x00000014130a7219 */ /* 0x188fe40000001203 */
[-C--:B------:R-:W-:Y:S02]  /*0d50*/  SHF.L.U32 R0, R5, R20.reuse, RZ ;  /* 0x0000001405007219 */ /* 0x080fe400000006ff */
[----:B------:R-:W-:Y:S01]  /*0d60*/  SHF.R.U32.HI R3, RZ, R20, R3 ;  /* 0x00000014ff037219 */ /* 0x000fe20000011603 */
[----:B------:R-:W-:Y:S01]  /*0d70*/  IMAD.MOV.U32 R2, RZ, RZ, R10 ;  /* 0x000000ffff027224 */ /* 0x000fe200078e000a */
[----:B------:R-:W-:Y:S01]  /*0d80*/  LOP3.LUT R0, RZ, R0, RZ, 0x33, !PT ;  /* 0x00000000ff007212 */ /* 0x000fe200078e33ff */
[----:B------:R-:W3:Y:S01]  /*0d90*/  LDC R17, c[0x0][0x610] ;  /* 0x00018400ff117b82 */ /* 0x000ee20000000800 */
[----:B------:R-:W-:Y:S05]  /*0da0*/  @!P0 BRA `(.L_x_10) ;  /* 0x0000000000288947 */ /* 0x000fea0003800000 */
[----:B------:R-:W4:Y:S02]  /*0db0*/  LDC R7, c[0x0][0x64c] ;  /* 0x00019300ff077b82 */ /* 0x000f240000000800 */
[----:B----4-:R-:W-:-:S05]  /*0dc0*/  IADD3 R7, P0, R10, R7, RZ ;  /* 0x000000070a077210 */ /* 0x010fca0007f1e0ff */
[----:B------:R-:W-:-:S04]  /*0dd0*/  IMAD.X R9, RZ, RZ, R3, P0 ;  /* 0x000000ffff097224 */ /* 0x000fc800000e0603 */
[----:B------:R-:W-:-:S04]  /*0de0*/  IMAD.WIDE.U32 R2, R9, R22, RZ ;  /* 0x0000001609027225 */ /* 0x000fc800078e00ff */
[----:B------:R-:W-:-:S04]  /*0df0*/  IMAD.WIDE.U32 R4, P0, R7, R23, R2 ;  /* 0x0000001707047225 */ /* 0x000fc80007800002 */
[----:B------:R-:W-:-:S04]  /*0e00*/  IMAD.WIDE.U32 R2, R7, R22, RZ ;  /* 0x0000001607027225 */ /* 0x000fc800078e00ff */
[----:B------:R-:W-:Y:S01]  /*0e10*/  IMAD.X R7, RZ, RZ, RZ, P0 ;  /* 0x000000ffff077224 */ /* 0x000fe200000e06ff */
[----:B------:R-:W-:Y:S01]  /*0e20*/  IADD3 RZ, P0, R3, R4, RZ ;  /* 0x0000000403ff7210 */ /* 0x000fe20007f1e0ff */
[----:B------:R-:W-:-:S04]  /*0e30*/  IMAD.MOV.U32 R6, RZ, RZ, R5 ;  /* 0x000000ffff067224 */ /* 0x000fc800078e0005 */
[----:B------:R-:W-:-:S08]  /*0e40*/  IMAD.WIDE.U32.X R2, R9, R23, R6, P0 ;  /* 0x0000001709027225 */ /* 0x000fd000000e0406 */
.L_x_10:
[----:B0-----:R-:W-:Y:S01]  /*0e50*/  SHF.R.U64 R4, R2, R13, R3 ;  /* 0x0000000d02047219 */ /* 0x001fe20000001203 */
[----:B--2---:R-:W-:Y:S01]  /*0e60*/  VIADD R5, R18, 0xffffffff ;  /* 0xffffffff12057836 */ /* 0x004fe20000000000 */
[----:B------:R-:W-:Y:S02]  /*0e70*/  SHF.L.U32 R2, R11, R20, RZ ;  /* 0x000000140b027219 */ /* 0x000fe400000006ff */
[----:B------:R-:W-:Y:S01]  /*0e80*/  LOP3.LUT R3, R19, R0, RZ, 0xc0, !PT ;  /* 0x0000000013037212 */ /* 0x000fe200078ec0ff */
[----:B------:R-:W-:Y:S01]  /*0e90*/  IMAD.MOV R6, RZ, RZ, -R4 ;  /* 0x000000ffff067224 */ /* 0x000fe200078e0a04 */
[----:B------:R-:W-:Y:S02]  /*0ea0*/  SEL R0, R12, R21, !P4 ;  /* 0x000000150c007207 */ /* 0x000fe40006000000 */
[----:B------:R-:W-:Y:S01]  /*0eb0*/  LOP3.LUT R5, R8, R5, RZ, 0xc0, !PT ;  /* 0x0000000508057212 */ /* 0x000fe200078ec0ff */
[----:B------:R-:W-:Y:S02]  /*0ec0*/  IMAD R7, R2, R4, R3 ;  /* 0x0000000402077224 */ /* 0x000fe400078e0203 */
[----:B-1----:R-:W-:-:S02]  /*0ed0*/  IMAD R3, R6, R15, R10 ;  /* 0x0000000f06037224 */ /* 0x002fc400078e020a */
[----:B---3--:R-:W-:Y:S02]  /*0ee0*/  IMAD R2, R7, R17, R0 ;  /* 0x0000001107027224 */ /* 0x008fe400078e0200 */
[----:B------:R-:W-:Y:S02]  /*0ef0*/  IMAD R3, R3, R18, R5 ;  /* 0x0000001203037224 */ /* 0x000fe400078e0205 */
[----:B------:R-:W-:-:S03]  /*0f00*/  IMAD.MOV.U32 R0, RZ, RZ, 0x1 ;  /* 0x00000001ff007424 */ /* 0x000fc600078e00ff */
[----:B------:R-:W-:Y:S02]  /*0f10*/  SEL R4, R3, R2, !P4 ;  /* 0x0000000203047207 */ /* 0x000fe40006000000 */
[----:B------:R-:W-:-:S03]  /*0f20*/  SEL R2, R2, R3, !P4 ;  /* 0x0000000302027207 */ /* 0x000fc60006000000 */
[----:B------:R1:W-:Y:S04]  /*0f30*/  STL [R1+0x460], R4 ;  /* 0x0004600401007387 */ /* 0x0003e80000100800 */
[----:B------:R1:W-:Y:S02]  /*0f40*/  STL [R1+0x464], R2 ;  /* 0x0004640201007387 */ /* 0x0003e40000100800 */
.L_x_8:
[----:B------:R-:W-:-:S08]  /*0f50*/  NOP ;  /* 0x0000000000007918 */ /* 0x000fd00000000000 */
[----:B------:R-:W2:Y:S02]  /*0f60*/  USETMAXREG.TRY_ALLOC.CTAPOOL UP0, 0xf0 ;  /* 0x000000f0000079c8 */ /* 0x000ea40008000600 */
[----:B--2---:R-:W-:-:S13]  /*0f70*/  PLOP3.LUT P0, PT, PT, PT, UP0, 0x80, 0x0 ;  /* 0x000000000000781c */ /* 0x004fda0003f0f008 */
[----:B------:R-:W-:Y:S05]  /*0f80*/  @!P0 BRA `(.L_x_8) ;  /* 0xfffffffc00f08947 */ /* 0x000fea000383ffff */
[----:B------:R-:W-:Y:S01]  /*0f90*/  ULDC.64 UR4, c[0x0][0x598] ;  /* 0x0001660000047ab9 */ /* 0x000fe20000000a00 */
[----:B------:R-:W-:Y:S01]  /*0fa0*/  ULDC.64 UR14, c[0x0][0x208] ;  /* 0x00008200000e7ab9 */ /* 0x000fe20000000a00 */
[----:B------:R-:W-:-:S04]  /*0fb0*/  ISETP.NE.U32.AND P0, PT, RZ, UR4, PT ;  /* 0x00000004ff007c0c */ /* 0x000fc8000bf05070 */
[----:B------:R-:W-:-:S13]  /*0fc0*/  ISETP.NE.AND.EX P0, PT, RZ, UR5, PT, P0 ;  /* 0x00000005ff007c0c */ /* 0x000fda000bf05300 */
[----:B------:R-:W-:Y:S05]  /*0fd0*/  @!P0 BRA `(.L_x_11) ;  /* 0x0000000000208947 */ /* 0x000fea0003800000 */
[----:B-1----:R-:W1:Y:S02]  /*0fe0*/  LDC.64 R2, c[0x0][0x598] ;  /* 0x00016600ff027b82 */ /* 0x002e640000000a00 */
[----:B-1----:R-:W2:Y:S02]  /*0ff0*/  LDG.E.64 R2, desc[UR14][R2.64] ;  /* 0x0000000e02027981 */ /* 0x002ea4000c1e1b00 */
[----:B--2---:R-:W-:-:S04]  /*1000*/  ISETP.NE.U32.AND P0, PT, R2, RZ, PT ;  /* 0x000000ff0200720c */ /* 0x004fc80003f05070 */
[----:B------:R-:W-:-:S13]  /*1010*/  ISETP.NE.AND.EX P0, PT, R3, RZ, PT, P0 ;  /* 0x000000ff0300720c */ /* 0x000fda0003f05300 */
[----:B------:R-:W-:Y:S05]  /*1020*/  @!P0 BRA `(.L_x_11) ;  /* 0x00000000000c8947 */ /* 0x000fea0003800000 */
[----:B------:R-:W2:Y:S02]  /*1030*/  LD.E R2, desc[UR14][R2.64] ;  /* 0x0000000e02027980 */ /* 0x000ea4000c101900 */
[----:B--2---:R-:W-:Y:S01]  /*1040*/  R2UR UR20, R2 ;  /* 0x00000000021472ca */ /* 0x004fe200000e0000 */
[----:B------:R-:W-:-:S14]  /*1050*/  BRA `(.L_x_12) ;  /* 0x0000000000247947 */ /* 0x000fdc0003800000 */
.L_x_11:
[----:B------:R-:W-:Y:S02]  /*1060*/  ULDC.64 UR4, c[0x0][0x588] ;  /* 0x0001620000047ab9 */ /* 0x000fe40000000a00 */
[----:B------:R-:W-:-:S04]  /*1070*/  ISETP.NE.U32.AND P0, PT, RZ, UR4, PT ;  /* 0x00000004ff007c0c */ /* 0x000fc8000bf05070 */
[----:B------:R-:W-:-:S13]  /*1080*/  ISETP.NE.AND.EX P0, PT, RZ, UR5, PT, P0 ;  /* 0x00000005ff007c0c */ /* 0x000fda000bf05300 */
[----:B------:R-:W-:Y:S05]  /*1090*/  @!P0 BRA `(.L_x_13) ;  /* 0x0000000000108947 */ /* 0x000fea0003800000 */
[----:B-1----:R-:W1:Y:S02]  /*10a0*/  LDC.64 R2, c[0x0][0x588] ;  /* 0x00016200ff027b82 */ /* 0x002e640000000a00 */
[----:B-1----:R-:W2:Y:S02]  /*10b0*/  LDG.E R2, desc[UR14][R2.64] ;  /* 0x0000000e02027981 */ /* 0x002ea4000c1e1900 */
[----:B--2---:R-:W-:Y:S01]  /*10c0*/  R2UR UR20, R2 ;  /* 0x00000000021472ca */ /* 0x004fe200000e0000 */
[----:B------:R-:W-:-:S14]  /*10d0*/  BRA `(.L_x_12) ;  /* 0x0000000000047947 */ /* 0x000fdc0003800000 */
.L_x_13:
[----:B------:R-:W-:-:S05]  /*10e0*/  ULDC UR20, c[0x0][0x580] ;  /* 0x0001600000147ab9 */ /* 0x000fca0000000800 */
.L_x_12:
[----:B------:R-:W-:Y:S02]  /*10f0*/  ULDC.64 UR4, c[0x0][0x5a0] ;  /* 0x0001680000047ab9 */ /* 0x000fe40000000a00 */
        /* <DEDUP_REMOVED lines=11> */
.L_x_14:
        /* <DEDUP_REMOVED lines=8> */
.L_x_16:
[----:B------:R-:W-:-:S05]  /*1230*/  ULDC UR21, c[0x0][0x584] ;  /* 0x0001610000157ab9 */ /* 0x000fca0000000800 */
.L_x_15:
[----:B------:R-:W-:-:S13]  /*1240*/  LOP3.LUT P0, RZ, R0, 0xff, RZ, 0xc0, !PT ;  /* 0x000000ff00ff7812 */ /* 0x000fda000780c0ff */
[----:B------:R-:W-:Y:S05]  /*1250*/  @!P0 EXIT ;  /* 0x000000000000894d */ /* 0x000fea0003800000 */
[----:B------:R-:W-:Y:S01]  /*1260*/  ULDC UR4, c[0x0][0x28c] ;  /* 0x0000a30000047ab9 */ /* 0x000fe20000000800 */
[----:B------:R-:W-:Y:S02]  /*1270*/  ULOP3.LUT UR22, UR13, 0x1, URZ, 0xfc, !UPT ;  /* 0x000000010d167892 */ /* 0x000fe4000f8efc3f */
[----:B------:R-:W-:-:S04]  /*1280*/  UIADD3 UR4, UR4, 0x7f, URZ ;  /* 0x0000007f04047890 */ /* 0x000fc8000fffe03f */
[----:B------:R-:W-:-:S04]  /*1290*/  USHF.R.S32.HI UR5, URZ, 0x1f, UR4 ;  /* 0x0000001f3f057899 */ /* 0x000fc80008011404 */
[----:B------:R-:W-:-:S03]  /*12a0*/  ULEA.HI UR5, UR5, UR4, URZ, 0x7 ;  /* 0x0000000405057291 */ /* 0x000fc6000f8f383f */
[----:B------:R-:W-:Y:S01]  /*12b0*/  UMOV UR4, URZ ;  /* 0x0000003f00047c82 */ /* 0x000fe20008000000 */
[----:B------:R-:W-:-:S03]  /*12c0*/  USHF.R.S32.HI UR10, URZ, 0x7, UR5 ;  /* 0x000000073f0a7899 */ /* 0x000fc60008011405 */
[----:B------:R-:W-:-:S09]  /*12d0*/  UMOV UR5, URZ ;  /* 0x0000003f00057c82 */ /* 0x000fd20008000000 */
.L_x_555:
[----:B------:R-:W-:Y:S01]  /*12e0*/  STL [R1+0x44c], RZ ;  /* 0x00044cff01007387 */ /* 0x000fe20000100800 */
[----:B--2---:R-:W2:Y:S01]  /*12f0*/  S2UR UR18, SR_CgaCtaId ;  /* 0x00000000001279c3 */ /* 0x004ea20000008800 */
[----:B------:R-:W-:Y:S01]  /*1300*/  UMOV UR17, 0x400 ;  /* 0x0000040000117882 */ /* 0x000fe20000000000 */
[----:B------:R-:W-:Y:S01]  /*1310*/  UMOV UR6, URZ ;  /* 0x0000003f00067c82 */ /* 0x000fe20008000000 */
[----:B------:R-:W-:Y:S01]  /*1320*/  STL [R1+0x448], RZ ;  /* 0x000448ff01007387 */ /* 0x000fe20000100800 */
[----:B------:R-:W-:Y:S01]  /*1330*/  UMOV UR7, URZ ;  /* 0x0000003f00077c82 */ /* 0x000fe20008000000 */
[----:B------:R-:W-:Y:S01]  /*1340*/  UMOV UR8, URZ ;  /* 0x0000003f00087c82 */ /* 0x000fe20008000000 */
[----:B------:R-:W-:Y:S01]  /*1350*/  UMOV UR23, UR5 ;  /* 0x0000000500177c82 */ /* 0x000fe20008000000 */
[----:B------:R-:W-:Y:S01]  /*1360*/  STL [R1+0x444], RZ ;  /* 0x000444ff01007387 */ /* 0x000fe20000100800 */
[----:B-1----:R-:W1:Y:S01]  /*1370*/  LDC R2, c[0x0][0x28c] ;  /* 0x0000a300ff027b82 */ /* 0x002e620000000800 */
[----:B------:R-:W-:Y:S01]  /*1380*/  UMOV UR24, UR4 ;  /* 0x0000000400187c82 */ /* 0x000fe20008000000 */
[----:B------:R-:W-:Y:S01]  /*1390*/  CS2R R236, SRZ ;  /* 0x0000000000ec7805 */ /* 0x000fe2000001ff00 */
[----:B------:R-:W-:Y:S01]  /*13a0*/  STL [R1+0x440], RZ ;  /* 0x000440ff01007387 */ /* 0x000fe20000100800 */
[----:B------:R-:W-:-:S02]  /*13b0*/  CS2R R234, SRZ ;  /* 0x0000000000ea7805 */ /* 0x000fc4000001ff00 */
[----:B------:R-:W-:Y:S02]  /*13c0*/  CS2R R232, SRZ ;  /* 0x0000000000e87805 */ /* 0x000fe4000001ff00 */
[----:B------:R-:W-:Y:S01]  /*13d0*/  CS2R R230, SRZ ;  /* 0x0000000000e67805 */ /* 0x000fe2000001ff00 */
[----:B------:R-:W-:Y:S01]  /*13e0*/  STL [R1+0x43c], RZ ;  /* 0x00043cff01007387 */ /* 0x000fe20000100800 */
[----:B------:R-:W-:Y:S02]  /*13f0*/  CS2R R228, SRZ ;  /* 0x0000000000e47805 */ /* 0x000fe4000001ff00 */
[----:B------:R-:W-:Y:S02]  /*1400*/  CS2R R226, SRZ ;  /* 0x0000000000e27805 */ /* 0x000fe4000001ff00 */
        /* <DEDUP_REMOVED lines=14> */
[----:B-1----:R-:W-:Y:S02]  /*14f0*/  ISETP.GE.AND P0, PT, R2, 0x1, PT ;  /* 0x000000010200780c */ /* 0x002fe40003f06270 */
        /* <DEDUP_REMOVED lines=41> */
[----:B0-----:R-:W-:Y:S01]  /*1790*/  CS2R R14, SRZ ;  /* 0x00000000000e7805 */ /* 0x001fe2000001ff00 */
        /* <DEDUP_REMOVED lines=93> */
[----:B------:R-:W-:-:S03]  /*1d70*/  CS2R R150, SRZ ;  /* 0x0000000000967805 */ /* 0x000fc6000001ff00 */
[----:B------:R-:W-:Y:S04]  /*1d80*/  STL [R1+0x3a0], RZ ;  /* 0x0003a0ff01007387 */ /* 0x000fe80000100800 */
        /* <DEDUP_REMOVED lines=104> */
[----:B------:R-:W-:Y:S04]  /*2410*/  STL [R1], RZ ;  /* 0x000000ff01007387 */ /* 0x000fe80000100800 */
        /* <DEDUP_REMOVED lines=39> */
[----:B------:R-:W-:Y:S01]  /*2690*/  STL [R1+0xa0], RZ ;  /* 0x0000a0ff01007387 */ /* 0x000fe20000100800 */
[----:B------:R-:W0:Y:S03]  /*26a0*/  S2R R0, SR_TID.X ;  /* 0x0000000000007919 */ /* 0x000e260000002100 */
        /* <DEDUP_REMOVED lines=8> */
[----:B0-----:R-:W-:-:S03]  /*2730*/  LOP3.LUT R0, R0, 0x80, RZ, 0xc0, !PT ;  /* 0x0000008000007812 */ /* 0x001fc600078ec0ff */
[----:B------:R-:W-:Y:S01]  /*2740*/  STL [R1+0xc4], RZ ;  /* 0x0000c4ff01007387 */ /* 0x000fe20000100800 */
[----:B------:R-:W-:-:S03]  /*2750*/  SHF.R.U32.HI R0, RZ, 0x7, R0 ;  /* 0x00000007ff007819 */ /* 0x000fc60000011600 */
        /* <DEDUP_REMOVED lines=33> */
[----:B------:R-:W0:Y:S04]  /*2970*/  SHFL.IDX PT, R0, R0, RZ, 0x1f ;  /* 0x00001fff00007589 */ /* 0x000e2800000e0000 */
[----:B------:R1:W-:Y:S04]  /*2980*/  STL [R1+0x14c], RZ ;  /* 0x00014cff01007387 */ /* 0x0003e80000100800 */
[----:B------:R1:W-:Y:S04]  /*2990*/  STL [R1+0x150], RZ ;  /* 0x000150ff01007387 */ /* 0x0003e80000100800 */
[----:B------:R1:W-:Y:S04]  /*29a0*/  STL [R1+0x154], RZ ;  /* 0x000154ff01007387 */ /* 0x0003e80000100800 */
[----:B------:R1:W-:Y:S04]  /*29b0*/  STL [R1+0x158], RZ ;  /* 0x000158ff01007387 */ /* 0x0003e80000100800 */
[----:B------:R1:W-:Y:S04]  /*29c0*/  STL [R1+0x15c], RZ ;  /* 0x00015cff01007387 */ /* 0x0003e80000100800 */
[----:B------:R1:W-:Y:S01]  /*29d0*/  STL [R1+0x160], RZ ;  /* 0x000160ff01007387 */ /* 0x0003e20000100800 */
[----:B0-----:R-:W-:-:S03]  /*29e0*/  R2UR UR11, R0 ;  /* 0x00000000000b72ca */ /* 0x001fc600000e0000 */
[----:B------:R1:W-:Y:S04]  /*29f0*/  STL [R1+0x164], RZ ;  /* 0x000164ff01007387 */ /* 0x0003e80000100800 */
[----:B------:R1:W-:Y:S04]  /*2a00*/  STL [R1+0x168], RZ ;  /* 0x000168ff01007387 */ /* 0x0003e80000100800 */
[----:B------:R1:W-:Y:S02]  /*2a10*/  STL [R1+0x16c], RZ ;  /* 0x00016cff01007387 */ /* 0x0003e40000100800 */
[----:B------:R-:W-:-:S02]  /*2a20*/  ULEA.HI UR12, UR11, UR11, URZ, 0x1 ;  /* 0x0000000b0b0c7291 */ /* 0x000fc4000f8f083f */
[----:B------:R1:W-:Y:S02]  /*2a30*/  STL [R1+0x170], RZ ;  /* 0x000170ff01007387 */ /* 0x0003e40000100800 */
[----:B------:R-:W-:Y:S02]  /*2a40*/  ULOP3.LUT UR16, UR12, 0x7fffe, URZ, 0xc0, !UPT ;  /* 0x0007fffe0c107892 */ /* 0x000fe4000f8ec03f */
[----:B------:R1:W-:Y:S01]  /*2a50*/  STL [R1+0x174], RZ ;  /* 0x000174ff01007387 */ /* 0x0003e20000100800 */
[----:B--2---:R-:W-:Y:S02]  /*2a60*/  ULEA UR12, UR18, UR17, 0x18 ;  /* 0x00000011120c7291 */ /* 0x004fe4000f8ec03f */
[----:B------:R-:W-:Y:S01]  /*2a70*/  UIADD3 UR16, UR11, -UR16, URZ ;  /* 0x800000100b107290 */ /* 0x000fe2000fffe03f */
[----:B------:R1:W-:Y:S03]  /*2a80*/  STL [R1+0x178], RZ ;  /* 0x000178ff01007387 */ /* 0x0003e60000100800 */
[----:B------:R-:W-:Y:S01]  /*2a90*/  ULEA UR16, UR16, UR12, 0xd ;  /* 0x0000000c10107291 */ /* 0x000fe2000f8e683f */
[----:B------:R1:W-:Y:S03]  /*2aa0*/  STL [R1+0x17c], RZ ;  /* 0x00017cff01007387 */ /* 0x0003e60000100800 */
[----:B------:R-:W-:Y:S01]  /*2ab0*/  UIADD3 UR16, UR16, 0x100, URZ ;  /* 0x0000010010107890 */ /* 0x000fe2000fffe03f */
[----:B------:R1:W-:Y:S03]  /*2ac0*/  STL [R1+0x180], RZ ;  /* 0x000180ff01007387 */ /* 0x0003e60000100800 */
[----:B------:R-:W-:Y:S01]  /*2ad0*/  USHF.R.U32.HI UR11, URZ, 0x4, UR16 ;  /* 0x000000043f0b7899 */ /* 0x000fe20008011610 */
[----:B------:R1:W-:Y:S03]  /*2ae0*/  STL [R1+0x184], RZ ;  /* 0x000184ff01007387 */ /* 0x0003e60000100800 */
[----:B------:R-:W-:Y:S01]  /*2af0*/  ULOP3.LUT UR11, UR11, 0x3fff, URZ, 0xc0, !UPT ;  /* 0x00003fff0b0b7892 */ /* 0x000fe2000f8ec03f */
[----:B------:R1:W-:Y:S04]  /*2b00*/  STL [R1+0x188], RZ ;  /* 0x000188ff01007387 */ /* 0x0003e80000100800 */
        /* <DEDUP_REMOVED lines=28> */
[----:B------:R1:W-:Y:S01]  /*2cd0*/  STL [R1+0x1fc], RZ ;  /* 0x0001fcff01007387 */ /* 0x0003e20000100800 */
[----:B------:R-:W-:Y:S05]  /*2ce0*/  @!P0 BRA `(.L_x_17) ;  /* 0x0000006000a88947 */ /* 0x000fea0003800000 */
[----:B------:R-:W-:-:S06]  /*2cf0*/  UISETP.NE.AND UP0, UPT, UR22, 0x3, UPT ;  /* 0x000000031600788c */ /* 0x000fcc000bf05270 */
[----:B------:R-:W-:-:S13]  /*2d00*/  PLOP3.LUT P1, PT, PT, PT, UP0, 0x80, 0x0 ;  /* 0x000000000000781c */ /* 0x000fda0003f2f008 */
[----:B------:R-:W-:Y:S05]  /*2d10*/  @!P1 BRA `(.L_x_18) ;  /* 0x0000000000049947 */ /* 0x000fea0003800000 */
[----:B------:R-:W-:Y:S01]  /*2d20*/  BPT.TRAP 0x1 ;  /* 0x000000040000795c */ /* 0x000fe20000300000 */
.L_x_18:
[----:B------:R-:W-:Y:S01]  /*2d30*/  ULEA UR6, UR5, UR12, 0x3 ;  /* 0x0000000c05067291 */ /* 0x000fe2000f8e183f */
[----:B------:R-:W-:-:S05]  /*2d40*/  IMAD.U32 R0, RZ, RZ, UR4 ;  /* 0x00000004ff007e24 */ /* 0x000fca000f8e00ff */
[----:B------:R-:W-:-:S04]  /*2d50*/  SHF.L.U32 R0, R0, 0x1f, RZ ;  /* 0x0000001f00007819 */ /* 0x000fc800000006ff */
[----:B------:R0:W2:Y:S01]  /*2d60*/  SYNCS.PHASECHK.TRANS64.TRYWAIT P0, [UR6], R0 ;  /* 0x00000000ff0075a7 */ /* 0x0000a20008000146 */
[----:B------:R-:W-:Y:S05]  /*2d70*/  @!P1 BRA `(.L_x_19) ;  /* 0x0000000000049947 */ /* 0x000fea0003800000 */
[----:B------:R-:W-:Y:S01]  /*2d80*/  BPT.TRAP 0x1 ;  /* 0x000000040000795c */ /* 0x000fe20000300000 */
.L_x_19:
[----:B--2---:R-:W-:Y:S05]  /*2d90*/  @P0 BRA `(.L_x_20) ;  /* 0x0000000000080947 */ /* 0x004fea0003800000 */
[----:B------:R-:W2:Y:S02]  /*2da0*/  SYNCS.PHASECHK.TRANS64.TRYWAIT P0, [UR6], R0 ;  /* 0x00000000ff0075a7 */ /* 0x000ea40008000146 */
[----:B--2---:R-:W-:Y:S05]  /*2db0*/  @!P0 BRA `(.L_x_21) ;  /* 0x0000026c00688947 */ /* 0x004fea0003800000 */
.L_x_20:
[----:B------:R-:W-:Y:S01]  /*2dc0*/  UIADD3 UR6, UR12, 0x18100, URZ ;  /* 0x000181000c067890 */ /* 0x000fe2000fffe03f */
[----:B------:R-:W-:Y:S01]  /*2dd0*/  WARPGROUP.ARRIVE ;  /* 0x00000000000079c5 */ /* 0x000fe20000000000 */
[----:B------:R-:W-:Y:S02]  /*2de0*/  ULOP3.LUT UR7, UR11, 0x10000, URZ, 0xfc, !UPT ;  /* 0x000100000b077892 */ /* 0x000fe4000f8efc3f */
[----:B------:R-:W-:Y:S02]  /*2df0*/  USHF.R.U32.HI UR6, URZ, 0x4, UR6 ;  /* 0x000000043f067899 */ /* 0x000fe40008011606 */
[----:B------:R-:W-:Y:S02]  /*2e00*/  ULEA UR7, UR5, UR7, 0xb ;  /* 0x0000000705077291 */ /* 0x000fe4000f8e583f */
[----:B------:R-:W-:Y:S01]  /*2e10*/  ULOP3.LUT UR6, UR6, 0x3fff, URZ, 0xc0, !UPT ;  /* 0x00003fff06067892 */ /* 0x000fe2000f8ec03f */
[----:B------:R-:W-:Y:S01]  /*2e20*/  UMOV UR17, 0x40000040 ;  /* 0x4000004000117882 */ /* 0x000fe20000000000 */
[----:B------:R-:W-:-:S02]  /*2e30*/  UMOV UR19, 0x40000040 ;  /* 0x4000004000137882 */ /* 0x000fc40000000000 */
[----:B------:R-:W-:Y:S01]  /*2e40*/  ULOP3.LUT UR6, UR6, 0x10000, URZ, 0xfc, !UPT ;  /* 0x0001000006067892 */ /* 0x000fe2000f8efc3f */
[----:B------:R-:W-:-:S03]  /*2e50*/  UMOV UR16, UR7 ;  /* 0x0000000700107c82 */ /* 0x000fc60008000000 */
[----:B------:R-:W-:-:S07]  /*2e60*/  ULEA UR8, UR5, UR6, 0xb ;  /* 0x0000000605087291 */ /* 0x000fce000f8e583f */
[----:B------:R-:W-:Y:S02]  /*2e70*/  UMOV UR18, UR8 ;  /* 0x0000000800127c82 */ /* 0x000fe40008000000 */
[----:B------:R-:W-:Y:S01]  /*2e80*/  QGMMA.64x256x32.F32.E5M2.E5M2 R24, gdesc[UR16], RZ, !UPT, gsb0 ;  /* 0x03e00000101879f3 */ /* 0x000fe2000c0038ff */
[----:B------:R-:W-:Y:S01]  /*2e90*/  UIADD3 UR16, UR7, 0x400, URZ ;  /* 0x0000040007107890 */ /* 0x000fe2000fffe03f */
[----:B------:R-:W-:Y:S01]  /*2ea0*/  UMOV UR17, 0x40000040 ;  /* 0x4000004000117882 */ /* 0x000fe20000000000 */
[----:B------:R-:W-:Y:S02]  /*2eb0*/  WARPGROUP.DEPBAR.LE gsb0, 0x0 ;  /* 0x00008000000079c5 */ /* 0x000fe40000010000 */
[----:B------:R-:W-:Y:S04]  /*2ec0*/  STL.64 [R1], R24 ;  /* 0x0000001801007387 */ /* 0x000fe80000100a00 */
[----:B------:R-:W-:Y:S04]  /*2ed0*/  STL.64 [R1+0x8], R26 ;  /* 0x0000081a01007387 */ /* 0x000fe80000100a00 */
        /* <DEDUP_REMOVED lines=61> */
[----:B------:R3:W-:Y:S02]  /*32b0*/  STL.64 [R1+0x1f8], R150 ;  /* 0x0001f89601007387 */ /* 0x0007e40000100a00 */
[----:B---3--:R-:W-:-:S06]  /*32c0*/  WARPGROUP.ARRIVE ;  /* 0x00000000000079c5 */ /* 0x008fcc0000000000 */
[----:B------:R-:W-:Y:S03]  /*32d0*/  QGMMA.64x256x32.F32.E5M2.E5M2 R24, gdesc[UR16], RZ, !UPT, gsb0 ;  /* 0x03e00000101879f3 */ /* 0x000fe6000c0038ff */
[----:B------:R-:W-:Y:S02]  /*32e0*/  WARPGROUP.DEPBAR.LE gsb0, 0x0 ;  /* 0x00008000000079c5 */ /* 0x000fe40000010000 */
        /* <DEDUP_REMOVED lines=63> */
[----:B------:R3:W-:Y:S04]  /*36e0*/  STL.64 [R1+0x5d0], R24 ;  /* 0x0005d01801007387 */ /* 0x0007e80000100a00 */
[----:B---3--:R-:W3:Y:S04]  /*36f0*/  LDL.LU.64 R24, [R1] ;  /* 0x0000000001187983 */ /* 0x008ee80000300a00 */
[----:B------:R-:W3:Y:S04]  /*3700*/  LDL.LU.64 R26, [R1+0x8] ;  /* 0x00000800011a7983 */ /* 0x000ee80000300a00 */
        /* <DEDUP_REMOVED lines=61> */
[----:B------:R-:W3:Y:S01]  /*3ae0*/  LDL.LU.64 R150, [R1+0x1f8] ;  /* 0x0001f80001967983 */ /* 0x000ee20000300a00 */
[----:B------:R-:W-:-:S02]  /*3af0*/  UIADD3 UR16, UR7, 0x2, URZ ;  /* 0x0000000207107890 */ /* 0x000fc4000fffe03f */
[----:B------:R-:W-:Y:S01]  /*3b00*/  UIADD3 UR18, UR8, 0x2, URZ ;  /* 0x0000000208127890 */ /* 0x000fe2000fffe03f */
[----:B------:R-:W-:Y:S01]  /*3b10*/  UMOV UR17, 0x40000040 ;  /* 0x4000004000117882 */ /* 0x000fe20000000000 */
[----:B------:R-:W-:Y:S01]  /*3b20*/  UMOV UR19, 0x40000040 ;  /* 0x4000004000137882 */ /* 0x000fe20000000000 */
[----:B---3--:R-:W-:-:S06]  /*3b30*/  WARPGROUP.ARRIVE ;  /* 0x00000000000079c5 */ /* 0x008fcc0000000000 */
[----:B------:R-:W-:Y:S03]  /*3b40*/  QGMMA.64x256x32.F32.E5M2.E5M2 R24, gdesc[UR16], R24, gsb0 ;  /* 0x03e00000101879f3 */ /* 0x000fe60008003818 */
[----:B------:R-:W-:Y:S02]  /*3b50*/  WARPGROUP.DEPBAR.LE gsb0, 0x0 ;  /* 0x00008000000079c5 */ /* 0x000fe40000010000 */
[----:B------:R-:W-:Y:S01]  /*3b60*/  STL.64 [R1], R24 ;  /* 0x0000001801007387 */ /* 0x000fe20000100a00 */
[----:B------:R-:W-:Y:S02]  /*3b70*/  IMAD.MOV.U32 R2, RZ, RZ, R150 ;  /* 0x000000ffff027224 */ /* 0x000fe400078e0096 */
[----:B0-2---:R-:W-:Y:S01]  /*3b80*/  IMAD.MOV.U32 R0, RZ, RZ, R151 ;  /* 0x000000ffff007224 */ /* 0x005fe200078e0097 */
[----:B------:R-:W-:Y:S01]  /*3b90*/  STL.64 [R1+0x8], R26 ;  /* 0x0000081a01007387 */ /* 0x000fe20000100a00 */
[----:B------:R-:W-:-:S02]  /*3ba0*/  IMAD.MOV.U32 R4, RZ, RZ, R148 ;  /* 0x000000ffff047224 */ /* 0x000fc400078e0094 */
[----:B------:R-:W-:Y:S01]  /*3bb0*/  IMAD.MOV.U32 R3, RZ, RZ, R149 ;  /* 0x000000ffff037224 */ /* 0x000fe200078e0095 */
[----:B------:R-:W-:Y:S01]  /*3bc0*/  STL.64 [R1+0x10], R28 ;  /* 0x0000101c01007387 */ /* 0x000fe20000100a00 */
[----:B------:R-:W-:Y:S02]  /*3bd0*/  IMAD.MOV.U32 R6, RZ, RZ, R146 ;  /* 0x000000ffff067224 */ /* 0x000fe400078e0092 */
[----:B------:R-:W-:Y:S01]  /*3be0*/  IMAD.MOV.U32 R5, RZ, RZ, R147 ;  /* 0x000000ffff057224 */ /* 0x000fe200078e0093 */
[----:B------:R-:W-:Y:S01]  /*3bf0*/  STL.64 [R1+0x18], R30 ;  /* 0x0000181e01007387 */ /* 0x000fe20000100a00 */
[----:B------:R-:W-:Y:S02]  /*3c00*/  IMAD.MOV.U32 R8, RZ, RZ, R144 ;  /* 0x000000ffff087224 */ /* 0x000fe400078e0090 */
[----:B------:R-:W-:Y:S01]  /*3c10*/  IMAD.MOV.U32 R7, RZ, RZ, R145 ;  /* 0x000000ffff077224 */ /* 0x000fe200078e0091 */
        /* <DEDUP_REMOVED lines=18> */
[----:B------:R0:W-:Y:S01]  /*3d40*/  STL [R1+0x50], R44 ;  /* 0x0000502c01007387 */ /* 0x0001e20000100800 */
[----:B------:R-:W-:-:S02]  /*3d50*/  IMAD.MOV.U32 R22, RZ, RZ, R130 ;  /* 0x000000ffff167224 */ /* 0x000fc400078e0082 */
[----:B------:R-:W-:Y:S01]  /*3d60*/  IMAD.MOV.U32 R21, RZ, RZ, R131 ;  /* 0x000000ffff157224 */ /* 0x000fe200078e0083 */
[----:B------:R-:W2:Y:S01]  /*3d70*/  LDL.LU.64 R150, [R1+0x7c8] ;  /* 0x0007c80001967983 */ /* 0x000ea20000300a00 */
[----:B------:R-:W-:Y:S02]  /*3d80*/  IMAD.MOV.U32 R212, RZ, RZ, R128 ;  /* 0x000000ffffd47224 */ /* 0x000fe400078e0080 */
[----:B------:R-:W-:Y:S01]  /*3d90*/  IMAD.MOV.U32 R23, RZ, RZ, R129 ;  /* 0x000000ffff177224 */ /* 0x000fe200078e0081 */
[----:B------:R-:W2:Y:S01]  /*3da0*/  LDL.LU.64 R148, [R1+0x7c0] ;  /* 0x0007c00001947983 */ /* 0x000ea20000300a00 */
[----:B------:R-:W-:Y:S02]  /*3db0*/  IMAD.MOV.U32 R210, RZ, RZ, R126 ;  /* 0x000000ffffd27224 */ /* 0x000fe400078e007e */
[----:B------:R-:W-:Y:S01]  /*3dc0*/  IMAD.MOV.U32 R211, RZ, RZ, R127 ;  /* 0x000000ffffd37224 */ /* 0x000fe200078e007f */
[----:B------:R-:W2:Y:S01]  /*3dd0*/  LDL.LU.64 R146, [R1+0x7b8] ;  /* 0x0007b80001927983 */ /* 0x000ea20000300a00 */
        /* <DEDUP_REMOVED lines=120> */
[----:B------:R-:W-:-:S03]  /*4560*/  IMAD.MOV.U32 R235, RZ, RZ, R45 ;  /* 0x000000ffffeb7224 */ /* 0x000fc600078e002d */
[----:B------:R-:W2:Y:S04]  /*4570*/  LDL.LU.64 R64, [R1+0x670] ;  /* 0x0006700001407983 */ /* 0x000ea80000300a00 */
        /* <DEDUP_REMOVED lines=9> */
[----:B0-----:R-:W2:Y:S04]  /*4610*/  LDL.LU.64 R44, [R1+0x620] ;  /* 0x00062000012c7983 */ /* 0x001ea80000300a00 */
        /* <DEDUP_REMOVED lines=9> */
[----:B------:R-:W2:Y:S01]  /*46b0*/  LDL.LU.64 R24, [R1+0x5d0] ;  /* 0x0005d00001187983 */ /* 0x000ea20000300a00 */
[----:B------:R-:W-:Y:S01]  /*46c0*/  UIADD3 UR16, UR7, 0x402, URZ ;  /* 0x0000040207107890 */ /* 0x000fe2000fffe03f */
[----:B------:R-:W-:Y:S01]  /*46d0*/  UMOV UR17, 0x40000040 ;  /* 0x4000004000117882 */ /* 0x000fe20000000000 */
[----:B--2---:R-:W-:-:S07]  /*46e0*/  WARPGROUP.ARRIVE ;  /* 0x00000000000079c5 */ /* 0x004fce0000000000 */
[----:B------:R-:W-:Y:S03]  /*46f0*/  QGMMA.64x256x32.F32.E5M2.E5M2 R24, gdesc[UR16], R24, gsb0 ;  /* 0x03e00000101879f3 */ /* 0x000fe60008003818 */
        /* <DEDUP_REMOVED lines=23> */
[----:B0-----:R-:W2:Y:S04]  /*4870*/  LDL.LU R108, [R1] ;  /* 0x00000000016c7983 */ /* 0x001ea80000300800 */
[----:B------:R-:W2:Y:S04]  /*4880*/  LDL.LU R109, [R1+0x4] ;  /* 0x00000400016d7983 */ /* 0x000ea80000300800 */
        /* <DEDUP_REMOVED lines=18> */
[----:B------:R-:W2:Y:S01]  /*49b0*/  LDL.LU R128, [R1+0x50] ;  /* 0x0000500001807983 */ /* 0x000ea20000300800 */
[----:B------:R-:W-:-:S02]  /*49c0*/  IMAD.MOV.U32 R129, RZ, RZ, R235 ;  /* 0x000000ffff817224 */ /* 0x000fc400078e00eb */
[----:B------:R-:W-:Y:S02]  /*49d0*/  IMAD.MOV.U32 R130, RZ, RZ, R234 ;  /* 0x000000ffff827224 */ /* 0x000fe400078e00ea */
[----:B------:R-:W-:Y:S02]  /*49e0*/  IMAD.MOV.U32 R131, RZ, RZ, R233 ;  /* 0x000000ffff837224 */ /* 0x000fe400078e00e9 */
[----:B------:R-:W-:Y:S02]  /*49f0*/  IMAD.MOV.U32 R132, RZ, RZ, R232 ;  /* 0x000000ffff847224 */ /* 0x000fe400078e00e8 */
[----:B------:R-:W-:Y:S02]  /*4a00*/  IMAD.MOV.U32 R133, RZ, RZ, R231 ;  /* 0x000000ffff857224 */ /* 0x000fe400078e00e7 */
[----:B------:R-:W-:Y:S02]  /*4a10*/  IMAD.MOV.U32 R134, RZ, RZ, R230 ;  /* 0x000000ffff867224 */ /* 0x000fe400078e00e6 */
        /* <DEDUP_REMOVED lines=39> */
[----:B------:R-:W-:Y:S01]  /*4c90*/  IMAD.MOV.U32 R235, RZ, RZ, R0 ;  /* 0x000000ffffeb7224 */ /* 0x000fe200078e0000 */
[----:B------:R-:W-:Y:S02]  /*4ca0*/  UIADD3 UR16, UR7, 0x4, URZ ;  /* 0x0000000407107890 */ /* 0x000fe4000fffe03f */
[----:B------:R-:W-:Y:S01]  /*4cb0*/  UIADD3 UR18, UR8, 0x4, URZ ;  /* 0x0000000408127890 */ /* 0x000fe2000fffe03f */
[----:B------:R-:W-:Y:S01]  /*4cc0*/  UMOV UR17, 0x40000040 ;  /* 0x4000004000117882 */ /* 0x000fe20000000000 */
[----:B------:R-:W-:Y:S01]  /*4cd0*/  UMOV UR19, 0x40000040 ;  /* 0x4000004000137882 */ /* 0x000fe20000000000 */
[----:B--2---:R-:W-:-:S06]  /*4ce0*/  WARPGROUP.ARRIVE ;  /* 0x00000000000079c5 */ /* 0x004fcc0000000000 */
[----:B------:R-:W-:Y:S03]  /*4cf0*/  QGMMA.64x256x32.F32.E5M2.E5M2 R108, gdesc[UR16], R108, gsb0 ;  /* 0x03e00000106c79f3 */ /* 0x000fe6000800386c */
        /* <DEDUP_REMOVED lines=183> */
[----:B0-----:R-:W2:Y:S04]  /*5870*/  LDL.LU.64 R108, [R1] ;  /* 0x00000000016c7983 */ /* 0x001ea80000300a00 */
        /* <DEDUP_REMOVED lines=63> */
[----:B------:R-:W-:-:S02]  /*5c70*/  UIADD3 UR16, UR7, 0x6, URZ ;  /* 0x0000000607107890 */ /* 0x000fc4000fffe03f */
[----:B------:R-:W-:Y:S01]  /*5c80*/  UIADD3 UR18, UR8, 0x6, URZ ;  /* 0x0000000608127890 */ /* 0x000fe2000fffe03f */
[----:B------:R-:W-:Y:S01]  /*5c90*/  UMOV UR17, 0x40000040 ;  /* 0x4000004000117882 */ /* 0x000fe20000000000 */
[----:B------:R-:W-:Y:S01]  /*5ca0*/  UMOV UR19, 0x40000040 ;  /* 0x4000004000137882 */ /* 0x000fe20000000000 */
        /* <DEDUP_REMOVED lines=93> */
[----:B0-----:R-:W3:Y:S04]  /*6280*/  LDL.LU.64 R150, [R1+0x518] ;  /* 0x0005180001967983 */ /* 0x001ee80000300a00 */
        /* <DEDUP_REMOVED lines=21> */
[----:B------:R-:W-:Y:S01]  /*63e0*/  UIADD3 UR16, UR7, 0x406, URZ ;  /* 0x0000040607107890 */ /* 0x000fe2000fffe03f */
[----:B------:R-:W-:-:S02]  /*63f0*/  UMOV UR17, 0x40000040 ;  /* 0x4000004000117882 */ /* 0x000fc40000000000 */
[----:B------:R0:W-:Y:S01]  /*6400*/  STL [R1+0x2d0], RZ ;  /* 0x0002d0ff01007387 */ /* 0x0001e20000100800 */
[----:B------:R-:W-:-:S03]  /*6410*/  ULDC UR7, c[0x0][0x50c] ;  /* 0x0001430000077ab9 */ /* 0x000fc60000000800 */
        /* <DEDUP_REMOVED lines=37> */
[----:B---3--:R-:W-:-:S06]  /*6670*/  WARPGROUP.ARRIVE ;  /* 0x00000000000079c5 */ /* 0x008fcc0000000000 */
[----:B------:R-:W-:Y:S01]  /*6680*/  QGMMA.64x256x32.F32.E5M2.E5M2 R24, gdesc[UR16], R24, gsb0 ;  /* 0x03e00000101879f3 */ /* 0x000fe20008003818 */
[----:B------:R0:W-:Y:S04]  /*6690*/  STL [R1+0x238], RZ ;  /* 0x000238ff01007387 */ /* 0x0001e80000100800 */
[----:B------:R0:W-:Y:S04]  /*66a0*/  STL [R1+0x234], RZ ;  /* 0x000234ff01007387 */ /* 0x0001e80000100800 */
[----:B------:R0:W-:Y:S04]  /*66b0*/  STL [R1+0x230], RZ ;  /* 0x000230ff01007387 */ /* 0x0001e80000100800 */
[----:B------:R0:W-:Y:S04]  /*66c0*/  STL [R1+0x22c], RZ ;  /* 0x00022cff01007387 */ /* 0x0001e80000100800 */
[----:B------:R0:W-:Y:S04]  /*66d0*/  STL [R1+0x228], RZ ;  /* 0x000228ff01007387 */ /* 0x0001e80000100800 */
[----:B------:R0:W-:Y:S01]  /*66e0*/  STL [R1+0x224], RZ ;  /* 0x000224ff01007387 */ /* 0x0001e20000100800 */
[----:B------:R-:W-:-:S03]  /*66f0*/  UISETP.NE.AND UP0, UPT, UR7, 0x4, UPT ;  /* 0x000000040700788c */ /* 0x000fc6000bf05270 */
[----:B------:R0:W-:Y:S04]  /*6700*/  STL [R1+0x220], RZ ;  /* 0x000220ff01007387 */ /* 0x0001e80000100800 */
[----:B------:R0:W-:Y:S04]  /*6710*/  STL [R1+0x21c], RZ ;  /* 0x00021cff01007387 */ /* 0x0001e80000100800 */
[----:B------:R0:W-:Y:S04]  /*6720*/  STL [R1+0x218], RZ ;  /* 0x000218ff01007387 */ /* 0x0001e80000100800 */
[----:B------:R0:W-:Y:S01]  /*6730*/  STL [R1+0x214], RZ ;  /* 0x000214ff01007387 */ /* 0x0001e20000100800 */
[----:B------:R-:W-:-:S03]  /*6740*/  USEL UR7, URZ, 0x1, UP0 ;  /* 0x000000013f077887 */ /* 0x000fc60008000000 */
[----:B------:R0:W-:Y:S04]  /*6750*/  STL [R1+0x210], RZ ;  /* 0x000210ff01007387 */ /* 0x0001e80000100800 */
[----:B------:R0:W-:Y:S04]  /*6760*/  STL [R1+0x20c], RZ ;  /* 0x00020cff01007387 */ /* 0x0001e80000100800 */
[----:B------:R0:W-:Y:S04]  /*6770*/  STL [R1+0x208], RZ ;  /* 0x000208ff01007387 */ /* 0x0001e80000100800 */
[----:B------:R0:W-:Y:S04]  /*6780*/  STL [R1+0x204], RZ ;  /* 0x000204ff01007387 */ /* 0x0001e80000100800 */
[----:B------:R0:W-:Y:S01]  /*6790*/  STL [R1+0x200], RZ ;  /* 0x000200ff01007387 */ /* 0x0001e20000100800 */
[----:B------:R-:W-:Y:S01]  /*67a0*/  ISETP.NE.AND P0, PT, RZ, UR7, PT ;  /* 0x00000007ff007c0c */ /* 0x000fe2000bf05270 */
[----:B------:R-:W-:Y:S01]  /*67b0*/  UMOV UR6, 0x4 ;  /* 0x0000000400067882 */ /* 0x000fe20000000000 */
[----:B------:R-:W-:Y:S01]  /*67c0*/  IMAD.MOV.U32 R0, RZ, RZ, R235 ;  /* 0x000000ffff007224 */ /* 0x000fe200078e00eb */
[----:B------:R-:W-:-:S02]  /*67d0*/  CS2R R236, SRZ ;  /* 0x0000000000ec7805 */ /* 0x000fc4000001ff00 */
[----:B--2---:R-:W-:Y:S02]  /*67e0*/  CS2R R234, SRZ ;  /* 0x0000000000ea7805 */ /* 0x004fe4000001ff00 */
[----:B------:R-:W-:Y:S02]  /*67f0*/  CS2R R232, SRZ ;  /* 0x0000000000e87805 */ /* 0x000fe4000001ff00 */
[----:B------:R-:W-:Y:S02]  /*6800*/  CS2R R230, SRZ ;  /* 0x0000000000e67805 */ /* 0x000fe4000001ff00 */
[----:B------:R-:W-:Y:S02]  /*6810*/  CS2R R228, SRZ ;  /* 0x0000000000e47805 */ /* 0x000fe4000001ff00 */
[----:B------:R-:W-:Y:S02]  /*6820*/  CS2R R226, SRZ ;  /* 0x0000000000e27805 */ /* 0x000fe4000001ff00 */
[----:B------:R-:W-:-:S02]  /*6830*/  CS2R R224, SRZ ;  /* 0x0000000000e07805 */ /* 0x000fc4000001ff00 */
[----:B------:R-:W-:Y:S02]  /*6840*/  CS2R R222, SRZ ;  /* 0x0000000000de7805 */ /* 0x000fe4000001ff00 */
        /* <DEDUP_REMOVED lines=45> */
[----:B------:R-:W-:Y:S01]  /*6b20*/  CS2R R2, SRZ ;  /* 0x0000000000027805 */ /* 0x000fe2000001ff00 */
[----:B------:R-:W-:Y:S02]  /*6b30*/  WARPGROUP.DEPBAR.LE gsb0, 0x0 ;  /* 0x00008000000079c5 */ /* 0x000fe40000010000 */
[----:B0-----:R-:W-:Y:S05]  /*6b40*/  @!P0 BRA `(.L_x_22) ;  /* 0x0000002000f88947 */ /* 0x001fea0003800000 */
[----:B------:R-:W2:Y:S04]  /*6b50*/  LDL R2, [R1] ;  /* 0x0000000001027983 */ /* 0x000ea80000100800 */
[----:B------:R-:W3:Y:S04]  /*6b60*/  LDL R3, [R1+0x4] ;  /* 0x0000040001037983 */ /* 0x000ee80000100800 */
[----:B------:R-:W4:Y:S04]  /*6b70*/  LDL R4, [R1+0x8] ;  /* 0x0000080001047983 */ /* 0x000f280000100800 */
[----:B------:R-:W5:Y:S04]  /*6b80*/  LDL R5, [R1+0xc] ;  /* 0x00000c0001057983 */ /* 0x000f680000100800 */
        /* <DEDUP_REMOVED lines=102> */
[----:B------:R0:W-:Y:S04]  /*71f0*/  STL [R1+0x4c0], R131 ;  /* 0x0004c08301007387 */ /* 0x0001e80000100800 */
[----:B0-----:R-:W5:Y:S04]  /*7200*/  LDL R131, [R1+0x1a8] ;  /* 0x0001a80001837983 */ /* 0x001f680000100800 */
        /* <DEDUP_REMOVED lines=39> */
[----:B0-----:R-:W5:Y:S01]  /*7480*/  LDL R151, [R1+0x1f8] ;  /* 0x0001f80001977983 */ /* 0x001f620000100800 */
[----:B------:R-:W-:-:S01]  /*7490*/  FADD R0, RZ, R0 ;  /* 0x00000000ff007221 */ /* 0x000fc20000000000 */
[----:B--2---:R-:W-:Y:S01]  /*74a0*/  FADD R2, RZ, R2 ;  /* 0x00000002ff027221 */ /* 0x004fe20000000000 */
[----:B---3--:R-:W-:-:S01]  /*74b0*/  FADD R3, RZ, R3 ;  /* 0x00000003ff037221 */ /* 0x008fc20000000000 */
[----:B----4-:R-:W-:Y:S01]  /*74c0*/  FADD R4, RZ, R4 ;  /* 0x00000004ff047221 */ /* 0x010fe20000000000 */
[----:B-----5:R-:W-:-:S01]  /*74d0*/  FADD R5, RZ, R5 ;  /* 0x00000005ff057221 */ /* 0x020fc20000000000 */
[----:B------:R-:W-:Y:S01]  /*74e0*/  FADD R6, RZ, R6 ;  /* 0x00000006ff067221 */ /* 0x000fe20000000000 */
[----:B------:R-:W-:-:S01]  /*74f0*/  FADD R7, RZ, R7 ;  /* 0x00000007ff077221 */ /* 0x000fc20000000000 */
        /* <DEDUP_REMOVED lines=14> */
[----:B------:R-:W2:Y:S01]  /*75e0*/  LDL.LU R131, [R1+0x4c0] ;  /* 0x0004c00001837983 */ /* 0x000ea20000300800 */
        /* <DEDUP_REMOVED lines=13> */
[----:B------:R-:W3:Y:S01]  /*76c0*/  LDL.LU R132, [R1+0x4bc] ;  /* 0x0004bc0001847983 */ /* 0x000ee20000300800 */
        /* <DEDUP_REMOVED lines=16> */
[----:B------:R0:W-:Y:S01]  /*77d0*/  STL [R1+0x200], R133 ;  /* 0x0002008501007387 */ /* 0x0001e20000100800 */
        /* <DEDUP_REMOVED lines=9> */
[----:B0-----:R-:W4:Y:S01]  /*7870*/  LDL.LU R133, [R1+0x4b8] ;  /* 0x0004b80001857983 */ /* 0x001f220000300800 */
[----:B------:R-:W-:-:S01]  /*7880*/  FADD R184, RZ, R184 ;  /* 0x000000b8ffb87221 */ /* 0x000fc20000000000 */
[----:B------:R-:W-:Y:S01]  /*7890*/  FADD R185, RZ, R185 ;  /* 0x000000b9ffb97221 */ /* 0x000fe20000000000 */
[----:B------:R-:W-:-:S01]  /*78a0*/  FADD R186, RZ, R186 ;  /* 0x000000baffba7221 */ /* 0x000fc20000000000 */
        /* <DEDUP_REMOVED lines=10> */
[----:B0-----:R-:W5:Y:S01]  /*7950*/  LDL.LU R134, [R1+0x4b4] ;  /* 0x0004b40001867983 */ /* 0x001f620000300800 */
        /* <DEDUP_REMOVED lines=52> */
[----:B0-----:R-:W5:Y:S04]  /*7ca0*/  LDL.LU R138, [R1+0x4a4] ;  /* 0x0004a400018a7983 */ /* 0x001f680000300800 */
[----:B------:R0:W-:Y:S01]  /*7cb0*/  STL [R1+0x218], R139 ;  /* 0x0002188b01007387 */ /* 0x0001e20000100800 */
[----:B------:R-:W-:-:S03]  /*7cc0*/  FADD R140, RZ, R140 ;  /* 0x0000008cff8c7221 */ /* 0x000fc60000000000 */
        /* <DEDUP_REMOVED lines=34> */
[----:B------:R0:W-:Y:S04]  /*7ef0*/  STL [R1+0x248], R151 ;  /* 0x0002489701007387 */ /* 0x0001e80000100800 */
[----:B0-----:R-:W5:Y:S04]  /*7f00*/  LDL.LU R151, [R1+0x470] ;  /* 0x0004700001977983 */ /* 0x001f680000300800 */
[----:B------:R0:W-:Y:S02]  /*7f10*/  STL [R1+0x24c], R0 ;  /* 0x00024c0001007387 */ /* 0x0001e40000100800 */
[----:B0-----:R-:W-:-:S05]  /*7f20*/  FADD R0, RZ, R24 ;  /* 0x00000018ff007221 */ /* 0x001fca0000000000 */
        /* <DEDUP_REMOVED lines=213> */
[----:B--2---:R-:W-:-:S05]  /*8c80*/  FADD R0, RZ, R131 ;  /* 0x00000083ff007221 */ /* 0x004fca0000000000 */
[----:B------:R3:W-:Y:S02]  /*8c90*/  STL [R1+0x3fc], R0 ;  /* 0x0003fc0001007387 */ /* 0x0007e40000100800 */
[----:B---3--:R-:W-:-:S05]  /*8ca0*/  FADD R0, RZ, R132 ;  /* 0x00000084ff007221 */ /* 0x008fca0000000000 */
[----:B------:R4:W-:Y:S02]  /*8cb0*/  STL [R1+0x400], R0 ;  /* 0x0004000001007387 */ /* 0x0009e40000100800 */
[----:B----4-:R-:W-:-:S05]  /*8cc0*/  FADD R0, RZ, R133 ;  /* 0x00000085ff007221 */ /* 0x010fca0000000000 */
[----:B------:R5:W-:Y:S02]  /*8cd0*/  STL [R1+0x404], R0 ;  /* 0x0004040001007387 */ /* 0x000be40000100800 */
[----:B-----5:R-:W-:-:S05]  /*8ce0*/  FADD R0, RZ, R134 ;  /* 0x00000086ff007221 */ /* 0x020fca0000000000 */
        /* <DEDUP_REMOVED lines=34> */
[----:B------:R0:W-:Y:S01]  /*8f10*/  STL [R1+0x44c], R0 ;  /* 0x00044c0001007387 */ /* 0x0001e20000100800 */
[----:B------:R-:W-:-:S05]  /*8f20*/  UMOV UR6, URZ ;  /* 0x0000003f00067c82 */ /* 0x000fca0008000000 */
.L_x_22:
[----:B------:R-:W-:Y:S01]  /*8f30*/  UIADD3 UR23, UR5, 0x1, URZ ;  /* 0x0000000105177890 */ /* 0x000fe2000fffe03f */
[----:B------:R-:W-:-:S03]  /*8f40*/  UMOV UR8, 0x1 ;  /* 0x0000000100087882 */ /* 0x000fc60000000000 */
[----:B------:R-:W-:-:S04]  /*8f50*/  UISETP.NE.AND UP0, UPT, UR23, 0x3, UPT ;  /* 0x000000031700788c */ /* 0x000fc8000bf05270 */
[----:B------:R-:W-:Y:S02]  /*8f60*/  USEL UR24, URZ, 0x1, UP0 ;  /* 0x000000013f187887 */ /* 0x000fe40008000000 */
[----:B------:R-:W-:Y:S02]  /*8f70*/  USEL UR23, UR23, URZ, UP0 ;  /* 0x0000003f17177287 */ /* 0x000fe40008000000 */
[----:B------:R-:W-:-:S12]  /*8f80*/  ULOP3.LUT UR24, UR4, UR24, URZ, 0x3c, !UPT ;  /* 0x0000001804187292 */ /* 0x000fd8000f8e3c3f */
.L_x_17:
[----:B------:R-:W-:-:S04]  /*8f90*/  UISETP.LT.AND UP0, UPT, UR10, 0x1, UPT ;  /* 0x000000010a00788c */ /* 0x000fc8000bf01270 */
[----:B------:R-:W-:-:S04]  /*8fa0*/  USEL UR16, UR10, 0x1, UP0 ;  /* 0x000000010a107887 */ /* 0x000fc80008000000 */
[----:B------:R-:W-:-:S04]  /*8fb0*/  UIADD3 UR26, UR10, -UR16, URZ ;  /* 0x800000100a1a7290 */ /* 0x000fc8000fffe03f */
[----:B------:R-:W-:-:S06]  /*8fc0*/  UISETP.GE.AND UP0, UPT, UR26, 0x1, UPT ;  /* 0x000000011a00788c */ /* 0x000fcc000bf06270 */
[----:B------:R-:W-:-:S13]  /*8fd0*/  PLOP3.LUT P0, PT, PT, PT, UP0, 0x80, 0x0 ;  /* 0x000000000000781c */ /* 0x000fda0003f0f008 */
[----:B------:R-:W-:Y:S05]  /*8fe0*/  @!P0 BRA `(.L_x_23) ;  /* 0x00000088009c8947 */ /* 0x000fea0003800000 */
[----:B------:R-:W-:Y:S01]  /*8ff0*/  UMOV UR25, UR5 ;  /* 0x0000000500197c82 */ /* 0x000fe20008000000 */
[----:B------:R-:W-:-:S05]  /*9000*/  ULDC UR27, c[0x0][0x50c] ;  /* 0x00014300001b7ab9 */ /* 0x000fca0000000800 */
.L_x_31:
[----:B------:R-:W-:-:S06]  /*9010*/  UISETP.NE.AND UP0, UPT, UR22, 0x3, UPT ;  /* 0x000000031600788c */ /* 0x000fcc000bf05270 */
[----:B------:R-:W-:-:S13]  /*9020*/  PLOP3.LUT P1, PT, PT, PT, UP0, 0x80, 0x0 ;  /* 0x000000000000781c */ /* 0x000fda0003f2f008 */
[----:B-----5:R-:W-:Y:S05]  /*9030*/  @!P1 BRA `(.L_x_24) ;  /* 0x0000000000049947 */ /* 0x020fea0003800000 */
[----:B------:R-:W-:Y:S01]  /*9040*/  BPT.TRAP 0x1 ;  /* 0x000000040000795c */ /* 0x000fe20000300000 */
.L_x_24:
[----:B------:R-:W2:Y:S01]  /*9050*/  S2UR UR16, SR_CgaCtaId ;  /* 0x00000000001079c3 */ /* 0x000ea20000008800 */
[----:B------:R-:W-:Y:S01]  /*9060*/  UMOV UR12, 0x400 ;  /* 0x00000400000c7882 */ /* 0x000fe20000000000 */
[----:B0-----:R-:W-:-:S05]  /*9070*/  IMAD.U32 R0, RZ, RZ, UR24 ;  /* 0x00000018ff007e24 */ /* 0x001fca000f8e00ff */
[----:B------:R-:W-:Y:S01]  /*9080*/  SHF.L.U32 R0, R0, 0x1f, RZ ;  /* 0x0000001f00007819 */ /* 0x000fe200000006ff */
[----:B--2---:R-:W-:-:S04]  /*9090*/  ULEA UR12, UR16, UR12, 0x18 ;  /* 0x0000000c100c7291 */ /* 0x004fc8000f8ec03f */
[----:B------:R-:W-:-:S09]  /*90a0*/  ULEA UR16, UR23, UR12, 0x3 ;  /* 0x0000000c17107291 */ /* 0x000fd2000f8e183f */
[----:B------:R0:W2:Y:S01]  /*90b0*/  SYNCS.PHASECHK.TRANS64.TRYWAIT P0, [UR16], R0 ;  /* 0x00000000ff0075a7 */ /* 0x0000a20008000150 */
[----:B------:R-:W-:Y:S05]  /*90c0*/  @!P1 BRA `(.L_x_25) ;  /* 0x0000000000049947 */ /* 0x000fea0003800000 */
[----:B------:R-:W-:Y:S01]  /*90d0*/  BPT.TRAP 0x1 ;  /* 0x000000040000795c */ /* 0x000fe20000300000 */
.L_x_25:
[----:B--2---:R-:W-:Y:S05]  /*90e0*/  @P0 BRA `(.L_x_26) ;  /* 0x0000000000080947 */ /* 0x004fea0003800000 */
[----:B------:R-:W2:Y:S02]  /*90f0*/  SYNCS.PHASECHK.TRANS64.TRYWAIT P0, [UR16], R0 ;  /* 0x00000000ff0075a7 */ /* 0x000ea40008000150 */
[----:B--2---:R-:W-:Y:S05]  /*9100*/  @!P0 BRA `(.L_x_27) ;  /* 0x0000020800ac8947 */ /* 0x004fea0003800000 */
.L_x_26:
        /* <DEDUP_REMOVED lines=64> */
[----:B--2---:R-:W2:Y:S04]  /*9510*/  LDL.LU.64 R108, [R1] ;  /* 0x00000000016c7983 */ /* 0x004ea80000300a00 */
        /* <DEDUP_REMOVED lines=64> */
[----:B------:R-:W-:Y:S01]  /*9920*/  UISETP.NE.AND UP0, UPT, UR7, URZ, UPT ;  /* 0x0000003f0700728c */ /* 0x000fe2000bf05270 */
[----:B------:R-:W-:Y:S01]  /*9930*/  STL [R1+0x8c4], R23 ;  /* 0x0008c41701007387 */ /* 0x000fe20000100800 */
[----:B------:R-:W-:Y:S02]  /*9940*/  USHF.R.U32.HI UR16, URZ, 0x4, UR16 ;  /* 0x000000043f107899 */ /* 0x000fe40008011610 */
[----:B------:R-:W-:Y:S01]  /*9950*/  USEL UR8, UR8, URZ, !UP0 ;  /* 0x0000003f08087287 */ /* 0x000fe2000c000000 */
[----:B------:R-:W-:Y:S01]  /*9960*/  STL [R1+0x8c0], R22 ;  /* 0x0008c01601007387 */ /* 0x000fe20000100800 */
[----:B------:R-:W-:Y:S02]  /*9970*/  ULOP3.LUT UR16, UR16, 0x3fff, URZ, 0xc0, !UPT ;  /* 0x00003fff10107892 */ /* 0x000fe4000f8ec03f */
[----:B------:R-:W-:Y:S01]  /*9980*/  UISETP.NE.U32.AND UP0, UPT, UR8, URZ, UPT ;  /* 0x0000003f0800728c */ /* 0x000fe2000bf05070 */
[----:B------:R-:W-:Y:S01]  /*9990*/  STL [R1+0x8bc], R21 ;  /* 0x0008bc1501007387 */ /* 0x000fe20000100800 */
[----:B------:R-:W-:-:S02]  /*99a0*/  ULOP3.LUT UR7, UR11, 0x10000, URZ, 0xfc, !UPT ;  /* 0x000100000b077892 */ /* 0x000fc4000f8efc3f */
[----:B------:R-:W-:Y:S01]  /*99b0*/  ULOP3.LUT UR8, UR16, 0x10000, URZ, 0xfc, !UPT ;  /* 0x0001000010087892 */ /* 0x000fe2000f8efc3f */
[----:B------:R-:W-:Y:S01]  /*99c0*/  STL [R1+0x8b8], R20 ;  /* 0x0008b81401007387 */ /* 0x000fe20000100800 */
[----:B------:R-:W-:Y:S02]  /*99d0*/  ULEA UR7, UR23, UR7, 0xb ;  /* 0x0000000717077291 */ /* 0x000fe4000f8e583f */
[----:B------:R-:W-:Y:S01]  /*99e0*/  ULEA UR8, UR23, UR8, 0xb ;  /* 0x0000000817087291 */ /* 0x000fe2000f8e583f */
[----:B------:R-:W-:Y:S01]  /*99f0*/  STL [R1+0x8b4], R19 ;  /* 0x0008b41301007387 */ /* 0x000fe20000100800 */
[----:B------:R-:W-:Y:S01]  /*9a00*/  UMOV UR17, 0x40000040 ;  /* 0x4000004000117882 */ /* 0x000fe20000000000 */
[----:B------:R-:W-:Y:S02]  /*9a10*/  UMOV UR19, 0x40000040 ;  /* 0x4000004000137882 */ /* 0x000fe40000000000 */
[----:B------:R-:W-:Y:S01]  /*9a20*/  UMOV UR16, UR7 ;  /* 0x0000000700107c82 */ /* 0x000fe20008000000 */
[----:B------:R-:W-:Y:S01]  /*9a30*/  STL [R1+0x8b0], R18 ;  /* 0x0008b01201007387 */ /* 0x000fe20000100800 */
[----:B------:R-:W-:-:S03]  /*9a40*/  UMOV UR18, UR8 ;  /* 0x0000000800127c82 */ /* 0x000fc60008000000 */
[----:B------:R-:W-:Y:S04]  /*9a50*/  STL [R1+0x8ac], R17 ;  /* 0x0008ac1101007387 */ /* 0x000fe80000100800 */
        /* <DEDUP_REMOVED lines=14> */
[----:B-----5:R-:W-:Y:S01]  /*9b40*/  STL [R1+0x870], R2 ;  /* 0x0008700201007387 */ /* 0x020fe20000100800 */
[----:B--2---:R-:W-:-:S06]  /*9b50*/  WARPGROUP.ARRIVE ;  /* 0x00000000000079c5 */ /* 0x004fcc0000000000 */
[----:B------:R-:W-:Y:S03]  /*9b60*/  QGMMA.64x256x32.F32.E5M2.E5M2 R108, gdesc[UR16], R108, UP0, gsb0 ;  /* 0x03e00000106c79f3 */ /* 0x000fe6000b80386c */
        /* <DEDUP_REMOVED lines=65> */
[----:B--2---:R-:W2:Y:S04]  /*9f80*/  LDL.LU.64 R234, [R1+0xcc0] ;  /* 0x000cc00001ea7983 */ /* 0x004ea80000300a00 */
[----:B------:R-:W3:Y:S04]  /*9f90*/  LDL.LU.64 R232, [R1+0xcb8] ;  /* 0x000cb80001e87983 */ /* 0x000ee80000300a00 */
[----:B------:R-:W4:Y:S04]  /*9fa0*/  LDL.LU.64 R230, [R1+0xcb0] ;  /* 0x000cb00001e67983 */ /* 0x000f280000300a00 */
        /* <DEDUP_REMOVED lines=60> */
[----:B------:R-:W4:Y:S01]  /*a370*/  LDL.LU.64 R108, [R1+0xac8] ;  /* 0x000ac800016c7983 */ /* 0x000f220000300a00 */
[----:B------:R-:W-:Y:S01]  /*a380*/  UIADD3 UR16, UR7, 0x400, URZ ;  /* 0x0000040007107890 */ /* 0x000fe2000fffe03f */
[----:B------:R-:W-:-:S02]  /*a390*/  UMOV UR17, 0x40000040 ;  /* 0x4000004000117882 */ /* 0x000fc40000000000 */
[----:B--2---:R-:W-:Y:S04]  /*a3a0*/  STL.64 [R1+0xac0], R234 ;  /* 0x000ac0ea01007387 */ /* 0x004fe80000100a00 */
[----:B---3--:R-:W-:Y:S04]  /*a3b0*/  STL.64 [R1+0xab8], R232 ;  /* 0x000ab8e801007387 */ /* 0x008fe80000100a00 */
[----:B----4-:R-:W-:Y:S04]  /*a3c0*/  STL.64 [R1+0xab0], R230 ;  /* 0x000ab0e601007387 */ /* 0x010fe80000100a00 */
        /* <DEDUP_REMOVED lines=38> */
[----:B------:R-:W-:Y:S01]  /*a630*/  STL.64 [R1+0x978], R152 ;  /* 0x0009789801007387 */ /* 0x000fe20000100a00 */
[----:B------:R-:W-:-:S06]  /*a640*/  WARPGROUP.ARRIVE ;  /* 0x00000000000079c5 */ /* 0x000fcc0000000000 */
[----:B------:R-:W-:Y:S03]  /*a650*/  QGMMA.64x256x32.F32.E5M2.E5M2 R24, gdesc[UR16], R24, UP0, gsb0 ;  /* 0x03e00000101879f3 */ /* 0x000fe6000b803818 */
        /* <DEDUP_REMOVED lines=91> */
[----:B--2---:R-:W-:-:S06]  /*ac10*/  WARPGROUP.ARRIVE ;  /* 0x00000000000079c5 */ /* 0x004fcc0000000000 */
[----:B------:R-:W-:Y:S03]  /*ac20*/  QGMMA.64x256x32.F32.E5M2.E5M2 R108, gdesc[UR16], R108, gsb0 ;  /* 0x03e00000106c79f3 */ /* 0x000fe6000800386c */
[----:B------:R-:W-:Y:S02]  /*ac30*/  WARPGROUP.DEPBAR.LE gsb0, 0x0 ;  /* 0x00008000000079c5 */ /* 0x000fe40000010000 */
[----:B------:R-:W-:Y:S01]  /*ac40*/  STL.64 [R1], R108 ;  /* 0x0000006c01007387 */ /* 0x000fe20000100a00 */
[----:B------:R-:W-:Y:S02]  /*ac50*/  IMAD.MOV.U32 R2, RZ, RZ, R234 ;  /* 0x000000ffff027224 */ /* 0x000fe400078e00ea */
[----:B0-----:R-:W-:Y:S01]  /*ac60*/  IMAD.MOV.U32 R0, RZ, RZ, R235 ;  /* 0x000000ffff007224 */ /* 0x001fe200078e00eb */
        /* <DEDUP_REMOVED lines=31> */
[----:B------:R-:W-:-:S03]  /*ae60*/  IMAD.MOV.U32 R23, RZ, RZ, R213 ;  /* 0x000000ffff177224 */ /* 0x000fc600078e00d5 */
        /* <DEDUP_REMOVED lines=40> */
[----:B------:R0:W-:Y:S04]  /*b0f0*/  STL [R1+0x1a0], R212 ;  /* 0x0001a0d401007387 */ /* 0x0001e80000100800 */
[----:B------:R-:W2:Y:S04]  /*b100*/  LDL.LU.64 R234, [R1+0xac0] ;  /* 0x000ac00001ea7983 */ /* 0x000ea80000300a00 */
        /* <DEDUP_REMOVED lines=10> */
[----:B0-----:R-:W4:Y:S04]  /*b1b0*/  LDL.LU.64 R212, [R1+0xa68] ;  /* 0x000a680001d47983 */ /* 0x001f280000300a00 */
        /* <DEDUP_REMOVED lines=248> */
[----:B------:R-:W-:Y:S01]  /*c140*/  IMAD.MOV.U32 R235, RZ, RZ, R0 ;  /* 0x000000ffffeb7224 */ /* 0x000fe200078e0000 */
[----:B------:R-:W-:Y:S01]  /*c150*/  UIADD3 UR16, UR7, 0x4, URZ ;  /* 0x0000000407107890 */ /* 0x000fe2000fffe03f */
[----:B------:R0:W5:Y:S01]  /*c160*/  LDL.LU R23, [R1+0x8c4] ;  /* 0x0008c40001177983 */ /* 0x0001620000300800 */
[----:B------:R-:W-:Y:S01]  /*c170*/  UIADD3 UR18, UR8, 0x4, URZ ;  /* 0x0000000408127890 */ /* 0x000fe2000fffe03f */
[----:B------:R-:W-:Y:S01]  /*c180*/  UMOV UR17, 0x40000040 ;  /* 0x4000004000117882 */ /* 0x000fe20000000000 */
[----:B------:R-:W-:Y:S01]  /*c190*/  UMOV UR19, 0x40000040 ;  /* 0x4000004000137882 */ /* 0x000fe20000000000 */
[----:B------:R0:W5:Y:S04]  /*c1a0*/  LDL.LU R22, [R1+0x8c0] ;  /* 0x0008c00001167983 */ /* 0x0001680000300800 */
        /* <DEDUP_REMOVED lines=19> */
[----:B------:R0:W5:Y:S01]  /*c2e0*/  LDL.LU R2, [R1+0x870] ;  /* 0x0008700001027983 */ /* 0x0001620000300800 */
        /* <DEDUP_REMOVED lines=336> */
[----:B--2---:R0:W5:Y:S04]  /*d7f0*/  LDL.LU.64 R234, [R1+0x668] ;  /* 0x0006680001ea7983 */ /* 0x0041680000300a00 */
[----:B------:R0:W5:Y:S04]  /*d800*/  LDL.LU.64 R232, [R1+0x660] ;  /* 0x0006600001e87983 */ /* 0x0001680000300a00 */
        /* <DEDUP_REMOVED lines=64> */
[----:B------:R-:W-:-:S04]  /*dc10*/  UIADD3 UR6, UR6, 0x4, URZ ;  /* 0x0000000406067890 */ /* 0x000fc8000fffe03f */
[----:B------:R-:W-:-:S04]  /*dc20*/  UISETP.NE.AND UP0, UPT, UR6, UR27, UPT ;  /* 0x0000001b0600728c */ /* 0x000fc8000bf05270 */
[----:B------:R-:W-:-:S06]  /*dc30*/  USEL UR7, URZ, 0x1, UP0 ;  /* 0x000000013f077887 */ /* 0x000fcc0008000000 */
[----:B------:R-:W-:Y:S01]  /*dc40*/  ISETP.NE.AND P0, PT, RZ, UR7, PT ;  /* 0x00000007ff007c0c */ /* 0x000fe2000bf05270 */
[----:B--2---:R-:W-:-:S06]  /*dc50*/  WARPGROUP.ARRIVE ;  /* 0x00000000000079c5 */ /* 0x004fcc0000000000 */
[----:B------:R-:W-:Y:S03]  /*dc60*/  QGMMA.64x256x32.F32.E5M2.E5M2 R24, gdesc[UR16], R24, gsb0 ;  /* 0x03e00000101879f3 */ /* 0x000fe60008003818 */
[----:B------:R-:W-:-:S03]  /*dc70*/  WARPGROUP.DEPBAR.LE gsb0, 0x0 ;  /* 0x00008000000079c5 */ /* 0x000fc60000010000 */
[----:B0-----:R-:W-:Y:S05]  /*dc80*/  @!P0 BRA `(.L_x_28) ;  /* 0x0000003800fc8947 */ /* 0x001fea0003800000 */
[----:B-----5:R0:W-:Y:S04]  /*dc90*/  STL [R1+0x698], R225 ;  /* 0x000698e101007387 */ /* 0x0201e80000100800 */
[----:B------:R2:W-:Y:S01]  /*dca0*/  STL [R1+0x694], R226 ;  /* 0x000694e201007387 */ /* 0x0005e20000100800 */
[----:B0-----:R-:W-:-:S03]  /*dcb0*/  IMAD.MOV.U32 R225, RZ, RZ, R0 ;  /* 0x000000ffffe17224 */ /* 0x001fc600078e0000 */
[----:B--2---:R-:W2:Y:S04]  /*dcc0*/  LDL R226, [R1+0x4] ;  /* 0x0000040001e27983 */ /* 0x004ea80000100800 */
[----:B------:R0:W-:Y:S04]  /*dcd0*/  STL [R1+0x690], R227 ;  /* 0x000690e301007387 */ /* 0x0001e80000100800 */
[----:B0-----:R-:W3:Y:S04]  /*dce0*/  LDL R227, [R1+0x8] ;  /* 0x0000080001e37983 */ /* 0x001ee80000100800 */
[----:B------:R0:W-:Y:S04]  /*dcf0*/  STL [R1+0x68c], R228 ;  /* 0x00068ce401007387 */ /* 0x0001e80000100800 */
[----:B0-----:R-:W4:Y:S04]  /*dd00*/  LDL R228, [R1+0xc] ;  /* 0x00000c0001e47983 */ /* 0x001f280000100800 */
        /* <DEDUP_REMOVED lines=211> */
[----:B0-----:R-:W4:Y:S04]  /*ea40*/  LDL.LU R122, [R1+0x200] ;  /* 0x00020000017a7983 */ /* 0x001f280000300800 */
        /* <DEDUP_REMOVED lines=10> */
[----:B------:R-:W4:Y:S04]  /*eaf0*/  LDL.LU R0, [R1+0x22c] ;  /* 0x00022c0001007983 */ /* 0x000f280000300800 */
        /* <DEDUP_REMOVED lines=37> */
[----:B0-----:R-:W4:Y:S04]  /*ed50*/  LDL.LU R146, [R1+0x210] ;  /* 0x0002100001927983 */ /* 0x001f280000300800 */
[----:B------:R0:W-:Y:S01]  /*ed60*/  STL [R1+0x480], R147 ;  /* 0x0004809301007387 */ /* 0x0001e20000100800 */
[----:B------:R-:W-:-:S03]  /*ed70*/  FADD R2, R225, R2 ;  /* 0x00000002e1027221 */ /* 0x000fc60000000000 */
[----:B0-----:R-:W4:Y:S04]  /*ed80*/  LDL R147, [R1+0x1f8] ;  /* 0x0001f80001937983 */ /* 0x001f280000100800 */
[----:B------:R0:W-:Y:S01]  /*ed90*/  STL [R1+0x47c], R148 ;  /* 0x00047c9401007387 */ /* 0x0001e20000100800 */
[----:B--2---:R-:W-:-:S01]  /*eda0*/  FADD R3, R226, R3 ;  /* 0x00000003e2037221 */ /* 0x004fc20000000000 */
[----:B---3--:R-:W-:Y:S02]  /*edb0*/  FADD R4, R227, R4 ;  /* 0x00000004e3047221 */ /* 0x008fe40000000000 */
[----:B0-----:R-:W2:Y:S04]  /*edc0*/  LDL R148, [R1+0x1c0] ;  /* 0x0001c00001947983 */ /* 0x001ea80000100800 */
[----:B------:R0:W-:Y:S01]  /*edd0*/  STL [R1+0x478], R149 ;  /* 0x0004789501007387 */ /* 0x0001e20000100800 */
[----:B----4-:R-:W-:-:S01]  /*ede0*/  FADD R5, R228, R5 ;  /* 0x00000005e4057221 */ /* 0x010fc20000000000 */
[----:B------:R-:W-:-:S02]  /*edf0*/  FADD R6, R229, R6 ;  /* 0x00000006e5067221 */ /* 0x000fc40000000000 */
[----:B0-----:R-:W3:Y:S04]  /*ee00*/  LDL R149, [R1+0x1f4] ;  /* 0x0001f40001957983 */ /* 0x001ee80000100800 */
[----:B------:R0:W-:Y:S01]  /*ee10*/  STL [R1+0x474], R150 ;  /* 0x0004749601007387 */ /* 0x0001e20000100800 */
[----:B------:R-:W-:-:S01]  /*ee20*/  FADD R7, R230, R7 ;  /* 0x00000007e6077221 */ /* 0x000fc20000000000 */
[----:B------:R-:W-:Y:S02]  /*ee30*/  FADD R8, R231, R8 ;  /* 0x00000008e7087221 */ /* 0x000fe40000000000 */
[----:B0-----:R-:W4:Y:S04]  /*ee40*/  LDL.LU R150, [R1+0x20c] ;  /* 0x00020c0001967983 */ /* 0x001f280000300800 */
[----:B------:R0:W-:Y:S01]  /*ee50*/  STL [R1+0x470], R151 ;  /* 0x0004709701007387 */ /* 0x0001e20000100800 */
[----:B------:R-:W-:-:S01]  /*ee60*/  FADD R9, R232, R9 ;  /* 0x00000009e8097221 */ /* 0x000fc20000000000 */
[----:B------:R-:W-:-:S02]  /*ee70*/  FADD R10, R233, R10 ;  /* 0x0000000ae90a7221 */ /* 0x000fc40000000000 */
[----:B0-----:R-:W3:Y:S04]  /*ee80*/  LDL R151, [R1+0x1f0] ;  /* 0x0001f00001977983 */ /* 0x001ee80000100800 */
[----:B------:R-:W2:Y:S04]  /*ee90*/  LDL.LU R225, [R1+0x698] ;  /* 0x0006980001e17983 */ /* 0x000ea80000300800 */
[----:B------:R-:W4:Y:S04]  /*eea0*/  LDL.LU R226, [R1+0x694] ;  /* 0x0006940001e27983 */ /* 0x000f280000300800 */
[----:B------:R-:W3:Y:S04]  /*eeb0*/  LDL.LU R227, [R1+0x690] ;  /* 0x0006900001e37983 */ /* 0x000ee80000300800 */
[----:B------:R-:W3:Y:S04]  /*eec0*/  LDL.LU R228, [R1+0x68c] ;  /* 0x00068c0001e47983 */ /* 0x000ee80000300800 */
[----:B------:R-:W3:Y:S01]  /*eed0*/  LDL.LU R229, [R1+0x688] ;  /* 0x0006880001e57983 */ /* 0x000ee20000300800 */
[----:B------:R-:W-:-:S03]  /*eee0*/  FADD R11, R234, R11 ;  /* 0x0000000bea0b7221 */ /* 0x000fc60000000000 */
[----:B------:R-:W3:Y:S01]  /*eef0*/  LDL.LU R230, [R1+0x684] ;  /* 0x0006840001e67983 */ /* 0x000ee20000300800 */
[----:B------:R-:W-:-:S03]  /*ef00*/  FADD R12, R235, R12 ;  /* 0x0000000ceb0c7221 */ /* 0x000fc60000000000 */
[----:B------:R-:W3:Y:S04]  /*ef10*/  LDL.LU R231, [R1+0x680] ;  /* 0x0006800001e77983 */ /* 0x000ee80000300800 */
[----:B------:R-:W3:Y:S04]  /*ef20*/  LDL.LU R232, [R1+0x67c] ;  /* 0x00067c0001e87983 */ /* 0x000ee80000300800 */
[----:B------:R-:W3:Y:S04]  /*ef30*/  LDL.LU R233, [R1+0x678] ;  /* 0x0006780001e97983 */ /* 0x000ee80000300800 */
[----:B------:R-:W3:Y:S04]  /*ef40*/  LDL.LU R234, [R1+0x674] ;  /* 0x0006740001ea7983 */ /* 0x000ee80000300800 */
[----:B------:R-:W3:Y:S01]  /*ef50*/  LDL.LU R235, [R1+0x670] ;  /* 0x0006700001eb7983 */ /* 0x000ee20000300800 */
[----:B------:R-:W-:-:S01]  /*ef60*/  FADD R13, R24, R13 ;  /* 0x0000000d180d7221 */ /* 0x000fc20000000000 */
[----:B------:R-:W-:Y:S01]  /*ef70*/  FADD R14, R25, R14 ;  /* 0x0000000e190e7221 */ /* 0x000fe20000000000 */
[----:B------:R-:W-:-:S01]  /*ef80*/  FADD R15, R26, R15 ;  /* 0x0000000f1a0f7221 */ /* 0x000fc20000000000 */
[----:B------:R-:W3:Y:S01]  /*ef90*/  LDL.LU R24, [R1+0x66c] ;  /* 0x00066c0001187983 */ /* 0x000ee20000300800 */
[----:B------:R-:W-:-:S01]  /*efa0*/  FADD R16, R27, R16 ;  /* 0x000000101b107221 */ /* 0x000fc20000000000 */
[----:B------:R-:W-:-:S02]  /*efb0*/  FADD R17, R28, R17 ;  /* 0x000000111c117221 */ /* 0x000fc40000000000 */
[----:B------:R-:W3:Y:S01]  /*efc0*/  LDL.LU R25, [R1+0x668] ;  /* 0x0006680001197983 */ /* 0x000ee20000300800 */
[----:B------:R-:W-:-:S03]  /*efd0*/  FADD R18, R29, R18 ;  /* 0x000000121d127221 */ /* 0x000fc60000000000 */
        /* <DEDUP_REMOVED lines=157> */
[----:B--2---:R-:W-:-:S03]  /*f9b0*/  FADD R225, R108, R225 ;  /* 0x000000e16ce17221 */ /* 0x004fc60000000000 */
[----:B------:R-:W2:Y:S01]  /*f9c0*/  LDL.LU R105, [R1+0x528] ;  /* 0x0005280001697983 */ /* 0x000ea20000300800 */
[----:B----4-:R-:W-:-:S03]  /*f9d0*/  FADD R226, R109, R226 ;  /* 0x000000e26de27221 */ /* 0x010fc60000000000 */
[----:B------:R-:W4:Y:S01]  /*f9e0*/  LDL.LU R106, [R1+0x524] ;  /* 0x00052400016a7983 */ /* 0x000f220000300800 */
[----:B---3--:R-:W-:-:S03]  /*f9f0*/  FADD R227, R110, R227 ;  /* 0x000000e36ee37221 */ /* 0x008fc60000000000 */
        /* <DEDUP_REMOVED lines=15> */
[----:B------:R-:W-:-:S01]  /*faf0*/  FADD R235, R118, R235 ;  /* 0x000000eb76eb7221 */ /* 0x000fc20000000000 */
[----:B------:R-:W-:Y:S02]  /*fb00*/  FADD R122, R121, R122 ;  /* 0x0000007a797a7221 */ /* 0x000fe40000000000 */
[----:B------:R-:W3:Y:S01]  /*fb10*/  LDL.LU R115, [R1+0x500] ;  /* 0x0005000001737983 */ /* 0x000ee20000300800 */
[----:B------:R-:W-:-:S03]  /*fb20*/  FADD R236, R119, R236 ;  /* 0x000000ec77ec7221 */ /* 0x000fc60000000000 */
[----:B------:R-:W3:Y:S01]  /*fb30*/  LDL.LU R116, [R1+0x4fc] ;  /* 0x0004fc0001747983 */ /* 0x000ee20000300800 */
[----:B------:R-:W-:-:S03]  /*fb40*/  FADD R237, R120, R237 ;  /* 0x000000ed78ed7221 */ /* 0x000fc60000000000 */
[----:B------:R-:W3:Y:S01]  /*fb50*/  LDL.LU R117, [R1+0x4f8] ;  /* 0x0004f80001757983 */ /* 0x000ee20000300800 */
[----:B------:R-:W-:-:S03]  /*fb60*/  FADD R124, R123, R124 ;  /* 0x0000007c7b7c7221 */ /* 0x000fc60000000000 */
[----:B------:R-:W3:Y:S04]  /*fb70*/  LDL.LU R118, [R1+0x4f4] ;  /* 0x0004f40001767983 */ /* 0x000ee80000300800 */
[----:B------:R-:W3:Y:S01]  /*fb80*/  LDL.LU R119, [R1+0x4f0] ;  /* 0x0004f00001777983 */ /* 0x000ee20000300800 */
[----:B------:R-:W-:-:S03]  /*fb90*/  FADD R126, R125, R126 ;  /* 0x0000007e7d7e7221 */ /* 0x000fc60000000000 */
[----:B------:R-:W3:Y:S04]  /*fba0*/  LDL.LU R120, [R1+0x4ec] ;  /* 0x0004ec0001787983 */ /* 0x000ee80000300800 */
[----:B------:R-:W3:Y:S04]  /*fbb0*/  LDL.LU R121, [R1+0x4e8] ;  /* 0x0004e80001797983 */ /* 0x000ee80000300800 */
[----:B------:R0:W-:Y:S01]  /*fbc0*/  STL [R1+0x200], R122 ;  /* 0x0002007a01007387 */ /* 0x0001e20000100800 */
[----:B------:R-:W-:-:S01]  /*fbd0*/  FADD R150, R127, R150 ;  /* 0x000000967f967221 */ /* 0x000fc20000000000 */
[----:B------:R-:W-:Y:S01]  /*fbe0*/  FADD R146, R148, R146 ;  /* 0x0000009294927221 */ /* 0x000fe20000000000 */
[----:B------:R-:W-:-:S01]  /*fbf0*/  FADD R143, R144, R143 ;  /* 0x0000008f908f7221 */ /* 0x000fc20000000000 */
[----:B------:R-:W-:Y:S01]  /*fc00*/  FADD R141, R142, R141 ;  /* 0x0000008d8e8d7221 */ /* 0x000fe20000000000 */
[----:B0-----:R-:W3:Y:S04]  /*fc10*/  LDL.LU R122, [R1+0x4e4] ;  /* 0x0004e400017a7983 */ /* 0x001ee80000300800 */
[----:B------:R-:W3:Y:S04]  /*fc20*/  LDL.LU R123, [R1+0x4e0] ;  /* 0x0004e000017b7983 */ /* 0x000ee80000300800 */
[----:B------:R0:W-:Y:S01]  /*fc30*/  STL [R1+0x204], R124 ;  /* 0x0002047c01007387 */ /* 0x0001e20000100800 */
[----:B------:R-:W-:-:S01]  /*fc40*/  FADD R139, R140, R139 ;  /* 0x0000008b8c8b7221 */ /* 0x000fc20000000000 */
[----:B------:R-:W-:Y:S01]  /*fc50*/  FADD R137, R138, R137 ;  /* 0x000000898a897221 */ /* 0x000fe20000000000 */
[----:B------:R-:W-:-:S01]  /*fc60*/  FADD R135, R136, R135 ;  /* 0x0000008788877221 */ /* 0x000fc20000000000 */
[----:B0-----:R-:W3:Y:S04]  /*fc70*/  LDL.LU R124, [R1+0x4dc] ;  /* 0x0004dc00017c7983 */ /* 0x001ee80000300800 */
[----:B------:R-:W3:Y:S04]  /*fc80*/  LDL.LU R125, [R1+0x4d8] ;  /* 0x0004d800017d7983 */ /* 0x000ee80000300800 */
[----:B------:R0:W-:Y:S01]  /*fc90*/  STL [R1+0x208], R126 ;  /* 0x0002087e01007387 */ /* 0x0001e20000100800 */
[----:B------:R-:W-:-:S01]  /*fca0*/  FADD R131, R133, R131 ;  /* 0x0000008385837221 */ /* 0x000fc20000000000 */
[----:B------:R-:W-:-:S02]  /*fcb0*/  FADD R0, R129, R0 ;  /* 0x0000000081007221 */ /* 0x000fc40000000000 */
[----:B0-----:R-:W3:Y:S04]  /*fcc0*/  LDL.LU R126, [R1+0x4d4] ;  /* 0x0004d400017e7983 */ /* 0x001ee80000300800 */
[----:B------:R-:W3:Y:S04]  /*fcd0*/  LDL.LU R127, [R1+0x4d0] ;  /* 0x0004d000017f7983 */ /* 0x000ee80000300800 */
[----:B------:R-:W-:Y:S04]  /*fce0*/  STL [R1+0x20c], R150 ;  /* 0x00020c9601007387 */ /* 0x000fe80000100800 */
[----:B------:R-:W-:Y:S04]  /*fcf0*/  STL [R1+0x210], R146 ;  /* 0x0002109201007387 */ /* 0x000fe80000100800 */
[----:B------:R-:W-:Y:S04]  /*fd00*/  STL [R1+0x214], R143 ;  /* 0x0002148f01007387 */ /* 0x000fe80000100800 */
[----:B------:R-:W-:Y:S04]  /*fd10*/  STL [R1+0x218], R141 ;  /* 0x0002188d01007387 */ /* 0x000fe80000100800 */
[----:B------:R-:W-:Y:S04]  /*fd20*/  STL [R1+0x21c], R139 ;  /* 0x00021c8b01007387 */ /* 0x000fe80000100800 */
[----:B------:R-:W-:Y:S04]  /*fd30*/  STL [R1+0x220], R137 ;  /* 0x0002208901007387 */ /* 0x000fe80000100800 */
[----:B------:R-:W2:Y:S04]  /*fd40*/  LDL.LU R129, [R1+0x230] ;  /* 0x0002300001817983 */ /* 0x000ea80000300800 */
[----:B------:R-:W-:Y:S04]  /*fd50*/  STL [R1+0x224], R135 ;  /* 0x0002248701007387 */ /* 0x000fe80000100800 */
[----:B------:R0:W-:Y:S04]  /*fd60*/  STL [R1+0x228], R131 ;  /* 0x0002288301007387 */ /* 0x0001e80000100800 */
[----:B0-----:R-:W4:Y:S04]  /*fd70*/  LDL.LU R131, [R1+0x234] ;  /* 0x0002340001837983 */ /* 0x001f280000300800 */
[----:B------:R-:W3:Y:S04]  /*fd80*/  LDL.LU R133, [R1+0x238] ;  /* 0x0002380001857983 */ /* 0x000ee80000300800 */
[----:B------:R0:W-:Y:S04]  /*fd90*/  STL [R1+0x22c], R0 ;  /* 0x00022c0001007387 */ /* 0x0001e80000100800 */
[----:B------:R-:W3:Y:S04]  /*fda0*/  LDL.LU R135, [R1+0x23c] ;  /* 0x00023c0001877983 */ /* 0x000ee80000300800 */
        /* <DEDUP_REMOVED lines=12> */
[----:B0-----:R-:W3:Y:S01]  /*fe70*/  LDL.LU R0, [R1+0x270] ;  /* 0x0002700001007983 */ /* 0x001ee20000300800 */
[----:B--2---:R-:W-:-:S03]  /*fe80*/  FADD R129, R128, R129 ;  /* 0x0000008180817221 */ /* 0x004fc60000000000 */
[----:B------:R-:W2:Y:S04]  /*fe90*/  LDL.LU R128, [R1+0x4cc] ;  /* 0x0004cc0001807983 */ /* 0x000ea80000300800 */
[----:B------:R0:W-:Y:S04]  /*fea0*/  STL [R1+0x230], R129 ;  /* 0x0002308101007387 */ /* 0x0001e80000100800 */
[----:B0-----:R-:W2:Y:S01]  /*feb0*/  LDL.LU R129, [R1+0x4c8] ;  /* 0x0004c80001817983 */ /* 0x001ea20000300800 */
[----:B----4-:R-:W-:-:S03]  /*fec0*/  FADD R131, R130, R131 ;  /* 0x0000008382837221 */ /* 0x010fc60000000000 */
[----:B------:R-:W4:Y:S01]  /*fed0*/  LDL.LU R130, [R1+0x4c4] ;  /* 0x0004c40001827983 */ /* 0x000f220000300800 */
[----:B---3--:R-:W-:-:S03]  /*fee0*/  FADD R133, R132, R133 ;  /* 0x0000008584857221 */ /* 0x008fc60000000000 */
[----:B------:R0:W-:Y:S01]  /*fef0*/  STL [R1+0x234], R131 ;  /* 0x0002348301007387 */ /* 0x0001e20000100800 */
[----:B------:R-:W-:-:S03]  /*ff00*/  FADD R135, R134, R135 ;  /* 0x0000008786877221 */ /* 0x000fc60000000000 */
[----:B0-----:R-:W3:Y:S01]  /*ff10*/  LDL.LU R131, [R1+0x4c0] ;  /* 0x0004c00001837983 */ /* 0x001ee20000300800 */
[----:B------:R-:W-:-:S03]  /*ff20*/  FADD R150, R151, R150 ;  /* 0x0000009697967221 */ /* 0x000fc60000000000 */
[----:B------:R-:W3:Y:S01]  /*ff30*/  LDL.LU R132, [R1+0x4bc] ;  /* 0x0004bc0001847983 */ /* 0x000ee20000300800 */
[----:B------:R-:W-:-:S03]  /*ff40*/  FADD R148, R149, R148 ;  /* 0x0000009495947221 */ /* 0x000fc60000000000 */
[----:B------:R0:W-:Y:S01]  /*ff50*/  STL [R1+0x238], R133 ;  /* 0x0002388501007387 */ /* 0x0001e20000100800 */
[----:B------:R-:W-:-:S01]  /*ff60*/  FADD R146, R147, R146 ;  /* 0x0000009293927221 */ /* 0x000fc20000000000 */
[----:B------:R-:W-:Y:S02]  /*ff70*/  FADD R144, R145, R144 ;  /* 0x0000009091907221 */ /* 0x000fe40000000000 */
[----:B0-----:R-:W3:Y:S01]  /*ff80*/  LDL.LU R133, [R1+0x4b8] ;  /* 0x0004b80001857983 */ /* 0x001ee20000300800 */
[----:B------:R-:W-:-:S03]  /*ff90*/  FADD R143, R24, R143 ;  /* 0x0000008f188f7221 */ /* 0x000fc60000000000 */
[----:B------:R-:W3:Y:S01]  /*ffa0*/  LDL.LU R134, [R1+0x4b4] ;  /* 0x0004b40001867983 */ /* 0x000ee20000300800 */
[----:B------:R-:W-:-:S03]  /*ffb0*/  FADD R142, R25, R142 ;  /* 0x0000008e198e7221 */ /* 0x000fc60000000000 */
[----:B------:R0:W-:Y:S01]  /*ffc0*/  STL [R1+0x23c], R135 ;  /* 0x00023c8701007387 */ /* 0x0001e20000100800 */
[----:B------:R-:W-:-:S01]  /*ffd0*/  FADD R141, R26, R141 ;  /* 0x0000008d1a8d7221 */ /* 0x000fc20000000000 */
[----:B------:R-:W-:Y:S01]  /*ffe0*/  FADD R140, R27, R140 ;  /* 0x0000008c1b8c7221 */ /* 0x000fe20000000000 */
[----:B------:R-:W-:-:S01]  /*fff0*/  FADD R139, R28, R139 ;  /* 0x0000008b1c8b7221 */ /* 0x000fc20000000000 */
[----:B0-----:R-:W3:Y:S01]  /*10000*/  LDL.LU R135, [R1+0x4b0] ;  /* 0x0004b00001877983 */ /* 0x001ee20000300800 */
[----:B------:R-:W-:-:S03]  /*10010*/  FADD R138, R29, R138 ;  /* 0x0000008a1d8a7221 */ /* 0x000fc60000000000 */
[----:B------:R0:W-:Y:S01]  /*10020*/  STL [R1+0x240], R150 ;  /* 0x0002409601007387 */ /* 0x0001e20000100800 */
[----:B------:R-:W-:-:S03]  /*10030*/  FADD R137, R30, R137 ;  /* 0x000000891e897221 */ /* 0x000fc60000000000 */
[----:B------:R1:W-:Y:S01]  /*10040*/  STL [R1+0x244], R148 ;  /* 0x0002449401007387 */ /* 0x0003e20000100800 */
[----:B------:R-:W-:-:S03]  /*10050*/  FADD R136, R31, R136 ;  /* 0x000000881f887221 */ /* 0x000fc60000000000 */
[----:B------:R1:W-:Y:S01]  /*10060*/  STL [R1+0x248], R146 ;  /* 0x0002489201007387 */ /* 0x0003e20000100800 */
[----:B------:R-:W-:-:S03]  /*10070*/  FADD R0, R32, R0 ;  /* 0x0000000020007221 */ /* 0x000fc60000000000 */
[----:B------:R1:W-:Y:S04]  /*10080*/  STL [R1+0x24c], R144 ;  /* 0x00024c9001007387 */ /* 0x0003e80000100800 */
[----:B------:R1:W-:Y:S04]  /*10090*/  STL [R1+0x250], R143 ;  /* 0x0002508f01007387 */ /* 0x0003e80000100800 */
[----:B------:R1:W-:Y:S04]  /*100a0*/  STL [R1+0x254], R142 ;  /* 0x0002548e01007387 */ /* 0x0003e80000100800 */
[----:B------:R1:W-:Y:S04]  /*100b0*/  STL [R1+0x258], R141 ;  /* 0x0002588d01007387 */ /* 0x0003e80000100800 */
[----:B------:R1:W-:Y:S04]  /*100c0*/  STL [R1+0x25c], R140 ;  /* 0x00025c8c01007387 */ /* 0x0003e80000100800 */
[----:B------:R1:W-:Y:S04]  /*100d0*/  STL [R1+0x260], R139 ;  /* 0x0002608b01007387 */ /* 0x0003e80000100800 */
[----:B------:R1:W-:Y:S04]  /*100e0*/  STL [R1+0x264], R138 ;  /* 0x0002648a01007387 */ /* 0x0003e80000100800 */
[----:B------:R-:W2:Y:S04]  /*100f0*/  LDL.LU R151, [R1+0x274] ;  /* 0x0002740001977983 */ /* 0x000ea80000300800 */
[----:B------:R1:W-:Y:S04]  /*10100*/  STL [R1+0x268], R137 ;  /* 0x0002688901007387 */ /* 0x0003e80000100800 */
[----:B0-----:R-:W4:Y:S04]  /*10110*/  LDL.LU R150, [R1+0x278] ;  /* 0x0002780001967983 */ /* 0x001f280000300800 */
[----:B------:R0:W-:Y:S04]  /*10120*/  STL [R1+0x26c], R136 ;  /* 0x00026c8801007387 */ /* 0x0001e80000100800 */
[----:B------:R-:W3:Y:S04]  /*10130*/  LDL.LU R149, [R1+0x27c] ;  /* 0x00027c0001957983 */ /* 0x000ee80000300800 */
[----:B------:R0:W-:Y:S04]  /*10140*/  STL [R1+0x270], R0 ;  /* 0x0002700001007387 */ /* 0x0001e80000100800 */
[----:B-1----:R-:W3:Y:S04]  /*10150*/  LDL.LU R148, [R1+0x280] ;  /* 0x0002800001947983 */ /* 0x002ee80000300800 */
        /* <DEDUP_REMOVED lines=11> */
[----:B0-----:R-:W3:Y:S04]  /*10210*/  LDL.LU R136, [R1+0x2b0] ;  /* 0x0002b00001887983 */ /* 0x001ee80000300800 */
[----:B------:R-:W3:Y:S01]  /*10220*/  LDL.LU R0, [R1+0x2b4] ;  /* 0x0002b40001007983 */ /* 0x000ee20000300800 */
[----:B--2---:R-:W-:-:S05]  /*10230*/  FADD R151, R33, R151 ;  /* 0x0000009721977221 */ /* 0x004fca0000000000 */
[----:B------:R0:W-:Y:S01]  /*10240*/  STL [R1+0x274], R151 ;  /* 0x0002749701007387 */ /* 0x0001e20000100800 */
[----:B----4-:R-:W-:-:S05]  /*10250*/  FADD R150, R34, R150 ;  /* 0x0000009622967221 */ /* 0x010fca0000000000 */
[----:B------:R1:W-:Y:S01]  /*10260*/  STL [R1+0x278], R150 ;  /* 0x0002789601007387 */ /* 0x0003e20000100800 */
[----:B---3--:R-:W-:-:S05]  /*10270*/  FADD R149, R35, R149 ;  /* 0x0000009523957221 */ /* 0x008fca0000000000 */
[----:B------:R2:W-:Y:S01]  /*10280*/  STL [R1+0x27c], R149 ;  /* 0x00027c9501007387 */ /* 0x0005e20000100800 */
[----:B------:R-:W-:-:S01]  /*10290*/  FADD R148, R36, R148 ;  /* 0x0000009424947221 */ /* 0x000fc20000000000 */
[----:B------:R-:W-:-:S04]  /*102a0*/  FADD R147, R37, R147 ;  /* 0x0000009325937221 */ /* 0x000fc80000000000 */
[----:B------:R3:W-:Y:S01]  /*102b0*/  STL [R1+0x280], R148 ;  /* 0x0002809401007387 */ /* 0x0007e20000100800 */
[----:B------:R-:W-:-:S03]  /*102c0*/  FADD R146, R38, R146 ;  /* 0x0000009226927221 */ /* 0x000fc60000000000 */
        /* <DEDUP_REMOVED lines=20> */
[----:B0-----:R-:W4:Y:S01]  /*10410*/  LDL.LU R151, [R1+0x2b8] ;  /* 0x0002b80001977983 */ /* 0x001f220000300800 */
[----:B------:R-:W-:-:S03]  /*10420*/  FADD R0, R49, R0 ;  /* 0x0000000031007221 */ /* 0x000fc60000000000 */
[----:B------:R0:W-:Y:S04]  /*10430*/  STL [R1+0x2ac], R137 ;  /* 0x0002ac8901007387 */ /* 0x0001e80000100800 */
[----:B-1----:R-:W4:Y:S04]  /*10440*/  LDL.LU R150, [R1+0x2bc] ;  /* 0x0002bc0001967983 */ /* 0x002f280000300800 */
[----:B------:R1:W-:Y:S04]  /*10450*/  STL [R1+0x2b0], R136 ;  /* 0x0002b08801007387 */ /* 0x0003e80000100800 */
[----:B--2---:R-:W2:Y:S04]  /*10460*/  LDL.LU R149, [R1+0x2c0] ;  /* 0x0002c00001957983 */ /* 0x004ea80000300800 */
[----:B------:R1:W-:Y:S04]  /*10470*/  STL [R1+0x2b4], R0 ;  /* 0x0002b40001007387 */ /* 0x0003e80000100800 */
[----:B---3--:R-:W3:Y:S04]  /*10480*/  LDL.LU R148, [R1+0x2c4] ;  /* 0x0002c40001947983 */ /* 0x008ee80000300800 */
[----:B----4-:R-:W4:Y:S04]  /*10490*/  LDL.LU R147, [R1+0x2c8] ;  /* 0x0002c80001937983 */ /* 0x010f280000300800 */
[----:B------:R-:W4:Y:S04]  /*104a0*/  LDL.LU R146, [R1+0x2cc] ;  /* 0x0002cc0001927983 */ /* 0x000f280000300800 */
        /* <DEDUP_REMOVED lines=8> */
[----:B0-----:R-:W4:Y:S04]  /*10530*/  LDL.LU R137, [R1+0x2f0] ;  /* 0x0002f00001897983 */ /* 0x001f280000300800 */
[----:B-1----:R-:W4:Y:S04]  /*10540*/  LDL.LU R136, [R1+0x2f4] ;  /* 0x0002f40001887983 */ /* 0x002f280000300800 */
[----:B------:R-:W4:Y:S01]  /*10550*/  LDL.LU R0, [R1+0x2f8] ;  /* 0x0002f80001007983 */ /* 0x000f220000300800 */
[----:B------:R-:W-:-:S01]  /*10560*/  FADD R151, R50, R151 ;  /* 0x0000009732977221 */ /* 0x000fc20000000000 */
[----:B------:R-:W-:-:S04]  /*10570*/  FADD R150, R51, R150 ;  /* 0x0000009633967221 */ /* 0x000fc80000000000 */
[----:B------:R0:W-:Y:S01]  /*10580*/  STL [R1+0x2b8], R151 ;  /* 0x0002b89701007387 */ /* 0x0001e20000100800 */
[----:B--2---:R-:W-:-:S03]  /*10590*/  FADD R149, R52, R149 ;  /* 0x0000009534957221 */ /* 0x004fc60000000000 */
[----:B------:R1:W-:Y:S01]  /*105a0*/  STL [R1+0x2bc], R150 ;  /* 0x0002bc9601007387 */ /* 0x0003e20000100800 */
[----:B---3--:R-:W-:-:S03]  /*105b0*/  FADD R148, R53, R148 ;  /* 0x0000009435947221 */ /* 0x008fc60000000000 */
[----:B------:R2:W-:Y:S01]  /*105c0*/  STL [R1+0x2c0], R149 ;  /* 0x0002c09501007387 */ /* 0x0005e20000100800 */
[----:B----4-:R-:W-:-:S03]  /*105d0*/  FADD R147, R54, R147 ;  /* 0x0000009336937221 */ /* 0x010fc60000000000 */
        /* <DEDUP_REMOVED lines=198> */
[----:B------:R-:W-:Y:S01]  /*11240*/  STL [R1+0x3c8], R151 ;  /* 0x0003c89701007387 */ /* 0x000fe20000100800 */
[----:B--2---:R-:W-:-:S03]  /*11250*/  FADD R149, R120, R149 ;  /* 0x0000009578957221 */ /* 0x004fc60000000000 */
[----:B------:R-:W-:Y:S01]  /*11260*/  STL [R1+0x3cc], R150 ;  /* 0x0003cc9601007387 */ /* 0x000fe20000100800 */
[----:B---3--:R-:W-:-:S03]  /*11270*/  FADD R148, R121, R148 ;  /* 0x0000009479947221 */ /* 0x008fc60000000000 */
[----:B------:R-:W-:Y:S01]  /*11280*/  STL [R1+0x3d0], R149 ;  /* 0x0003d09501007387 */ /* 0x000fe20000100800 */
[----:B----4-:R-:W-:-:S03]  /*11290*/  FADD R147, R122, R147 ;  /* 0x000000937a937221 */ /* 0x010fc60000000000 */
[----:B------:R-:W-:Y:S01]  /*112a0*/  STL [R1+0x3d4], R148 ;  /* 0x0003d49401007387 */ /* 0x000fe20000100800 */
[----:B------:R-:W-:-:S03]  /*112b0*/  FADD R146, R123, R146 ;  /* 0x000000927b927221 */ /* 0x000fc60000000000 */
        /* <DEDUP_REMOVED lines=17> */
[----:B------:R-:W-:-:S01]  /*113d0*/  FADD R137, R132, R137 ;  /* 0x0000008984897221 */ /* 0x000fc20000000000 */
[----:B------:R-:W-:Y:S02]  /*113e0*/  FADD R136, R133, R136 ;  /* 0x0000008885887221 */ /* 0x000fe40000000000 */
[----:B------:R-:W-:Y:S04]  /*113f0*/  STL [R1+0x3fc], R138 ;  /* 0x0003fc8a01007387 */ /* 0x000fe80000100800 */
[----:B------:R0:W-:Y:S04]  /*11400*/  STL [R1+0x404], R136 ;  /* 0x0004048801007387 */ /* 0x0001e80000100800 */
[----:B------:R1:W-:Y:S04]  /*11410*/  STL [R1+0x400], R137 ;  /* 0x0004008901007387 */ /* 0x0003e80000100800 */
[----:B0-----:R-:W2:Y:S01]  /*11420*/  LDL.LU R136, [R1+0x40c] ;  /* 0x00040c0001887983 */ /* 0x001ea20000300800 */
[----:B------:R-:W-:-:S03]  /*11430*/  FADD R0, R134, R0 ;  /* 0x0000000086007221 */ /* 0x000fc60000000000 */
[----:B-1----:R-:W3:Y:S04]  /*11440*/  LDL.LU R137, [R1+0x410] ;  /* 0x0004100001897983 */ /* 0x002ee80000300800 */
[----:B------:R-:W4:Y:S04]  /*11450*/  LDL.LU R138, [R1+0x414] ;  /* 0x00041400018a7983 */ /* 0x000f280000300800 */
[----:B------:R0:W-:Y:S04]  /*11460*/  STL [R1+0x408], R0 ;  /* 0x0004080001007387 */ /* 0x0001e80000100800 */
        /* <DEDUP_REMOVED lines=13> */
[----:B0-----:R-:W4:Y:S01]  /*11540*/  LDL.LU R0, [R1+0x44c] ;  /* 0x00044c0001007983 */ /* 0x001f220000300800 */
[----:B--2---:R-:W-:-:S05]  /*11550*/  FADD R136, R135, R136 ;  /* 0x0000008887887221 */ /* 0x004fca0000000000 */
[----:B------:R0:W-:Y:S04]  /*11560*/  STL [R1+0x40c], R136 ;  /* 0x00040c8801007387 */ /* 0x0001e80000100800 */
[----:B0-----:R-:W3:Y:S02]  /*11570*/  LDL.LU R136, [R1+0x4ac] ;  /* 0x0004ac0001887983 */ /* 0x001ee40000300800 */
[----:B---3--:R-:W-:-:S05]  /*11580*/  FADD R137, R136, R137 ;  /* 0x0000008988897221 */ /* 0x008fca0000000000 */
[----:B------:R0:W-:Y:S04]  /*11590*/  STL [R1+0x410], R137 ;  /* 0x0004108901007387 */ /* 0x0001e80000100800 */
[----:B0-----:R-:W4:Y:S02]  /*115a0*/  LDL.LU R137, [R1+0x4a8] ;  /* 0x0004a80001897983 */ /* 0x001f240000300800 */
[----:B----4-:R-:W-:-:S05]  /*115b0*/  FADD R138, R137, R138 ;  /* 0x0000008a898a7221 */ /* 0x010fca0000000000 */
[----:B------:R0:W-:Y:S04]  /*115c0*/  STL [R1+0x414], R138 ;  /* 0x0004148a01007387 */ /* 0x0001e80000100800 */
[----:B0-----:R-:W2:Y:S02]  /*115d0*/  LDL.LU R138, [R1+0x4a4] ;  /* 0x0004a400018a7983 */ /* 0x001ea40000300800 */
[----:B--2---:R-:W-:-:S05]  /*115e0*/  FADD R139, R138, R139 ;  /* 0x0000008b8a8b7221 */ /* 0x004fca0000000000 */
        /* <DEDUP_REMOVED lines=37> */
[----:B0-----:R-:W2:Y:S01]  /*11840*/  LDL.LU R151, [R1+0x470] ;  /* 0x0004700001977983 */ /* 0x001ea20000300800 */
[----:B------:R-:W-:Y:S01]  /*11850*/  UMOV UR6, URZ ;  /* 0x0000003f00067c82 */ /* 0x000fe20008000000 */
[----:B--2---:R-:W-:-:S05]  /*11860*/  FADD R0, R0, R151 ;  /* 0x0000009700007221 */ /* 0x004fca0000000000 */
[----:B------:R0:W-:Y:S02]  /*11870*/  STL [R1+0x44c], R0 ;  /* 0x00044c0001007387 */ /* 0x0001e40000100800 */
.L_x_28:
[----:B------:R-:W-:Y:S05]  /*11880*/  @!P1 BRA `(.L_x_29) ;  /* 0x0000000000049947 */ /* 0x000fea0003800000 */
[----:B------:R-:W-:Y:S01]  /*11890*/  BPT.TRAP 0x1 ;  /* 0x000000040000795c */ /* 0x000fe20000300000 */
.L_x_29:
[----:B0-----:R-:W2:Y:S04]  /*118a0*/  LDL R0, [R1+0x450] ;  /* 0x0004500001007983 */ /* 0x001ea80000100800 */
[----:B-----5:R0:W-:Y:S04]  /*118b0*/  STL [R1+0x470], R2 ;  /* 0x0004700201007387 */ /* 0x0201e80000100800 */
[----:B0-----:R-:W3:Y:S01]  /*118c0*/  LDL R2, [R1+0x454] ;  /* 0x0004540001027983 */ /* 0x001ee20000100800 */
[----:B--2---:R-:W-:Y:S01]  /*118d0*/  ISETP.NE.AND P0, PT, R0, RZ, PT ;  /* 0x000000ff0000720c */ /* 0x004fe20003f05270 */
[----:B------:R-:W-:-:S12]  /*118e0*/  IMAD.U32 R0, RZ, RZ, UR25 ;  /* 0x00000019ff007e24 */ /* 0x000fd8000f8e00ff */
[----:B------:R-:W-:-:S05]  /*118f0*/  @P0 LEA R0, R0, UR12, 0x3 ;  /* 0x0000000c00000c11 */ /* 0x000fca000f8e18ff */
[----:B------:R-:W-:-:S05]  /*11900*/  @P0 VIADD R0, R0, 0x18 ;  /* 0x0000001800000836 */ /* 0x000fca0000000000 */
[----:B---3--:R-:W-:Y:S02]  /*11910*/  @P0 PRMT R0, R2, 0x654, R0 ;  /* 0x0000065402000816 */ /* 0x008fe40000000000 */
[----:B------:R0:W5:Y:S01]  /*11920*/  LDL.LU R2, [R1+0x470] ;  /* 0x0004700001027983 */ /* 0x0001620000300800 */
[----:B------:R-:W-:Y:S01]  /*11930*/  UISETP.GT.U32.AND UP0, UPT, UR13, 0x1, UPT ;  /* 0x000000010d00788c */ /* 0x000fe2000bf04070 */
[----:B------:R0:W-:Y:S05]  /*11940*/  @P0 SYNCS.ARRIVE.TRANS64.RED.A1T0 RZ, [R0+URZ], RZ ;  /* 0x000000ff00ff09a7 */ /* 0x0001ea000810043f */
[----:B------:R-:W-:-:S13]  /*11950*/  PLOP3.LUT P0, PT, PT, PT, UP0, 0x80, 0x0 ;  /* 0x000000000000781c */ /* 0x000fda0003f0f008 */
[----:B0-----:R-:W-:Y:S05]  /*11960*/  @P0 BRA `(.L_x_30) ;  /* 0x0000000000040947 */ /* 0x001fea0003800000 */
[----:B------:R-:W-:Y:S01]  /*11970*/  BPT.TRAP 0x1 ;  /* 0x000000040000795c */ /* 0x000fe20000300000 */
.L_x_30:
[----:B------:R-:W-:Y:S02]  /*11980*/  UISETP.GT.AND UP2, UPT, UR26, 0x1, UPT ;  /* 0x000000011a00788c */ /* 0x000fe4000bf44270 */
[----:B------:R-:W-:Y:S02]  /*11990*/  UIADD3 UR23, UR23, 0x1, URZ ;  /* 0x0000000117177890 */ /* 0x000fe4000fffe03f */
[----:B------:R-:W-:Y:S02]  /*119a0*/  UIADD3 UR25, UR25, 0x1, URZ ;  /* 0x0000000119197890 */ /* 0x000fe4000fffe03f */
[----:B------:R-:W-:Y:S01]  /*119b0*/  PLOP3.LUT P0, PT, PT, PT, UP2, 0x80, 0x0 ;  /* 0x000000000000781c */ /* 0x000fe20003f0f028 */
[----:B------:R-:W-:Y:S02]  /*119c0*/  UISETP.NE.AND UP0, UPT, UR23, 0x3, UPT ;  /* 0x000000031700788c */ /* 0x000fe4000bf05270 */
[----:B------:R-:W-:Y:S02]  /*119d0*/  UIADD3 UR16, UR26, -0x1, URZ ;  /* 0xffffffff1a107890 */ /* 0x000fe4000fffe03f */
[----:B------:R-:W-:-:S02]  /*119e0*/  USEL UR8, URZ, 0x1, UP0 ;  /* 0x000000013f087887 */ /* 0x000fc40008000000 */
[----:B------:R-:W-:Y:S02]  /*119f0*/  UISETP.NE.AND UP1, UPT, UR25, 0x3, UPT ;  /* 0x000000031900788c */ /* 0x000fe4000bf25270 */
[----:B------:R-:W-:Y:S02]  /*11a00*/  ULOP3.LUT UR24, UR24, UR8, URZ, 0x3c, !UPT ;  /* 0x0000000818187292 */ /* 0x000fe4000f8e3c3f */
[----:B------:R-:W-:Y:S02]  /*11a10*/  USEL UR23, UR23, URZ, UP0 ;  /* 0x0000003f17177287 */ /* 0x000fe40008000000 */
[----:B------:R-:W-:Y:S01]  /*11a20*/  USEL UR25, UR25, URZ, UP1 ;  /* 0x0000003f19197287 */ /* 0x000fe20008800000 */
[----:B------:R-:W-:Y:S01]  /*11a30*/  UMOV UR8, 0x1 ;  /* 0x0000000100087882 */ /* 0x000fe20000000000 */
[----:B------:R-:W-:Y:S01]  /*11a40*/  UMOV UR26, UR16 ;  /* 0x00000010001a7c82 */ /* 0x000fe20008000000 */
[----:B------:R-:W-:Y:S09]  /*11a50*/  @P0 BRA `(.L_x_31) ;  /* 0xffffff74006c0947 */ /* 0x000ff2000383ffff */
.L_x_23:
[----:B------:R-:W-:-:S04]  /*11a60*/  UISETP.NE.AND UP0, UPT, UR6, URZ, UPT ;  /* 0x0000003f0600728c */ /* 0x000fc8000bf05270 */
[----:B------:R-:W-:-:S06]  /*11a70*/  USEL UR6, URZ, 0x1, !UP0 ;  /* 0x000000013f067887 */ /* 0x000fcc000c000000 */
[----:B------:R-:W-:-:S13]  /*11a80*/  ISETP.NE.AND P0, PT, RZ, UR6, PT ;  /* 0x00000006ff007c0c */ /* 0x000fda000bf05270 */
[----:B------:R-:W-:Y:S05]  /*11a90*/  @!P0 BRA `(.L_x_32) ;  /* 0x0000003800188947 */ /* 0x000fea0003800000 */
[----:B------:R2:W-:Y:S04]  /*11aa0*/  STL [R1+0x628], R41 ;  /* 0x0006282901007387 */ /* 0x0005e80000100800 */
[----:B--2---:R-:W2:Y:S04]  /*11ab0*/  LDL.LU R41, [R1] ;  /* 0x0000000001297983 */ /* 0x004ea80000300800 */
[----:B------:R3:W-:Y:S04]  /*11ac0*/  STL [R1+0x624], R42 ;  /* 0x0006242a01007387 */ /* 0x0007e80000100800 */
[----:B---3--:R-:W3:Y:S04]  /*11ad0*/  LDL.LU R42, [R1+0x4] ;  /* 0x00000400012a7983 */ /* 0x008ee80000300800 */
[----:B------:R4:W-:Y:S04]  /*11ae0*/  STL [R1+0x620], R43 ;  /* 0x0006202b01007387 */ /* 0x0009e80000100800 */
[----:B----4-:R-:W4:Y:S04]  /*11af0*/  LDL.LU R43, [R1+0x8] ;  /* 0x00000800012b7983 */ /* 0x010f280000300800 */
[----:B------:R0:W-:Y:S04]  /*11b00*/  STL [R1+0x61c], R44 ;  /* 0x00061c2c01007387 */ /* 0x0001e80000100800 */
[----:B0-----:R-:W4:Y:S04]  /*11b10*/  LDL.LU R44, [R1+0xc] ;  /* 0x00000c00012c7983 */ /* 0x001f280000300800 */
        /* <DEDUP_REMOVED lines=144> */
[----:B------:R-:W4:Y:S04]  /*12420*/  LDL.LU R0, [R1+0x204] ;  /* 0x0002040001007983 */ /* 0x000f280000300800 */
        /* <DEDUP_REMOVED lines=69> */
[----:B0-----:R-:W4:Y:S01]  /*12880*/  LDL.LU R151, [R1+0x130] ;  /* 0x0001300001977983 */ /* 0x001f220000300800 */
[----:B--2--5:R-:W-:Y:S01]  /*12890*/  FADD R2, R41, R2 ;  /* 0x0000000229027221 */ /* 0x024fe20000000000 */
[----:B---3--:R-:W-:Y:S01]  /*128a0*/  FADD R3, R42, R3 ;  /* 0x000000032a037221 */ /* 0x008fe20000000000 */
[----:B----4-:R-:W-:Y:S01]  /*128b0*/  FADD R4, R43, R4 ;  /* 0x000000042b047221 */ /* 0x010fe20000000000 */
[----:B------:R-:W2:Y:S01]  /*128c0*/  LDL.LU R41, [R1+0x628] ;  /* 0x0006280001297983 */ /* 0x000ea20000300800 */
[----:B------:R-:W-:Y:S01]  /*128d0*/  FADD R5, R44, R5 ;  /* 0x000000052c057221 */ /* 0x000fe20000000000 */
[----:B------:R-:W-:-:S02]  /*128e0*/  FADD R6, R45, R6 ;  /* 0x000000062d067221 */ /* 0x000fc40000000000 */
[----:B------:R-:W3:Y:S01]  /*128f0*/  LDL.LU R42, [R1+0x624] ;  /* 0x00062400012a7983 */ /* 0x000ee20000300800 */
[----:B------:R-:W-:-:S03]  /*12900*/  FADD R7, R46, R7 ;  /* 0x000000072e077221 */ /* 0x000fc60000000000 */
[----:B------:R-:W4:Y:S01]  /*12910*/  LDL.LU R43, [R1+0x620] ;  /* 0x00062000012b7983 */ /* 0x000f220000300800 */
[----:B------:R-:W-:-:S03]  /*12920*/  FADD R8, R47, R8 ;  /* 0x000000082f087221 */ /* 0x000fc60000000000 */
[----:B------:R-:W2:Y:S01]  /*12930*/  LDL.LU R44, [R1+0x61c] ;  /* 0x00061c00012c7983 */ /* 0x000ea20000300800 */
[----:B------:R-:W-:-:S03]  /*12940*/  FADD R9, R48, R9 ;  /* 0x0000000930097221 */ /* 0x000fc60000000000 */
        /* <DEDUP_REMOVED lines=133> */
[----:B------:R-:W-:Y:S01]  /*131a0*/  FADD R204, R115, R204 ;  /* 0x000000cc73cc7221 */ /* 0x000fe20000000000 */
[----:B------:R-:W-:Y:S02]  /*131b0*/  FADD R118, R119, R118 ;  /* 0x0000007677767221 */ /* 0x000fe40000000000 */
[----:B------:R-:W2:Y:S01]  /*131c0*/  LDL.LU R112, [R1+0x50c] ;  /* 0x00050c0001707983 */ /* 0x000ea20000300800 */
[----:B------:R-:W-:-:S03]  /*131d0*/  FADD R205, R116, R205 ;  /* 0x000000cd74cd7221 */ /* 0x000fc60000000000 */
[----:B------:R-:W2:Y:S01]  /*131e0*/  LDL.LU R113, [R1+0x508] ;  /* 0x0005080001717983 */ /* 0x000ea20000300800 */
[----:B------:R-:W-:-:S03]  /*131f0*/  FADD R0, R117, R0 ;  /* 0x0000000075007221 */ /* 0x000fc60000000000 */
[----:B------:R-:W2:Y:S01]  /*13200*/  LDL.LU R114, [R1+0x504] ;  /* 0x0005040001727983 */ /* 0x000ea20000300800 */
[----:B------:R-:W-:-:S03]  /*13210*/  FADD R208, R149, R208 ;  /* 0x000000d095d07221 */ /* 0x000fc60000000000 */
[----:B------:R-:W2:Y:S04]  /*13220*/  LDL.LU R115, [R1+0x500] ;  /* 0x0005000001737983 */ /* 0x000ea80000300800 */
[----:B------:R-:W2:Y:S01]  /*13230*/  LDL.LU R116, [R1+0x4fc] ;  /* 0x0004fc0001747983 */ /* 0x000ea20000300800 */
[----:B------:R-:W-:Y:S01]  /*13240*/  FADD R207, R150, R207 ;  /* 0x000000cf96cf7221 */ /* 0x000fe20000000000 */
[----:B------:R-:W-:Y:S01]  /*13250*/  FADD R206, R151, R206 ;  /* 0x000000ce97ce7221 */ /* 0x000fe20000000000 */
[----:B------:R-:W-:Y:S01]  /*13260*/  FADD R237, R120, R237 ;  /* 0x000000ed78ed7221 */ /* 0x000fe20000000000 */
[----:B------:R-:W3:Y:S01]  /*13270*/  LDL.LU R117, [R1+0x1b8] ;  /* 0x0001b80001757983 */ /* 0x000ee20000300800 */
[----:B------:R-:W-:Y:S01]  /*13280*/  FADD R236, R121, R236 ;  /* 0x000000ec79ec7221 */ /* 0x000fe20000000000 */
[----:B------:R-:W-:Y:S01]  /*13290*/  FADD R235, R122, R235 ;  /* 0x000000eb7aeb7221 */ /* 0x000fe20000000000 */
[----:B------:R-:W-:Y:S01]  /*132a0*/  FADD R234, R123, R234 ;  /* 0x000000ea7bea7221 */ /* 0x000fe20000000000 */
[----:B------:R-:W3:Y:S01]  /*132b0*/  LDL.LU R149, [R1+0x208] ;  /* 0x0002080001957983 */ /* 0x000ee20000300800 */
[----:B------:R-:W-:Y:S01]  /*132c0*/  FADD R233, R124, R233 ;  /* 0x000000e97ce97221 */ /* 0x000fe20000000000 */
[----:B------:R-:W-:Y:S01]  /*132d0*/  FADD R232, R125, R232 ;  /* 0x000000e87de87221 */ /* 0x000fe20000000000 */
[----:B------:R-:W-:Y:S01]  /*132e0*/  FADD R231, R126, R231 ;  /* 0x000000e77ee77221 */ /* 0x000fe20000000000 */
[----:B------:R0:W-:Y:S01]  /*132f0*/  STL [R1+0x200], R118 ;  /* 0x0002007601007387 */ /* 0x0001e20000100800 */
[----:B------:R-:W-:Y:S01]  /*13300*/  FADD R230, R127, R230 ;  /* 0x000000e67fe67221 */ /* 0x000fe20000000000 */
        /* <DEDUP_REMOVED lines=8> */
[----:B0-----:R-:W4:Y:S01]  /*13390*/  LDL.LU R118, [R1+0x1bc] ;  /* 0x0001bc0001767983 */ /* 0x001f220000300800 */
[----:B------:R-:W-:Y:S01]  /*133a0*/  FADD R215, R142, R215 ;  /* 0x000000d78ed77221 */ /* 0x000fe20000000000 */
[----:B------:R-:W-:Y:S01]  /*133b0*/  FADD R224, R133, R224 ;  /* 0x000000e085e07221 */ /* 0x000fe20000000000 */
[----:B------:R-:W-:Y:S01]  /*133c0*/  FADD R214, R143, R214 ;  /* 0x000000d68fd67221 */ /* 0x000fe20000000000 */
[----:B------:R0:W-:Y:S01]  /*133d0*/  STL [R1+0x204], R0 ;  /* 0x0002040001007387 */ /* 0x0001e20000100800 */
[----:B------:R-:W-:Y:S01]  /*133e0*/  FADD R223, R134, R223 ;  /* 0x000000df86df7221 */ /* 0x000fe20000000000 */
[----:B------:R-:W-:Y:S01]  /*133f0*/  FADD R213, R144, R213 ;  /* 0x000000d590d57221 */ /* 0x000fe20000000000 */
[----:B------:R-:W-:Y:S01]  /*13400*/  FADD R222, R135, R222 ;  /* 0x000000de87de7221 */ /* 0x000fe20000000000 */
[----:B------:R-:W4:Y:S01]  /*13410*/  LDL.LU R150, [R1+0x20c] ;  /* 0x00020c0001967983 */ /* 0x000f220000300800 */
[----:B------:R-:W-:Y:S01]  /*13420*/  FADD R212, R145, R212 ;  /* 0x000000d491d47221 */ /* 0x000fe20000000000 */
[----:B------:R-:W-:Y:S01]  /*13430*/  FADD R221, R136, R221 ;  /* 0x000000dd88dd7221 */ /* 0x000fe20000000000 */
[----:B------:R-:W-:Y:S01]  /*13440*/  FADD R211, R146, R211 ;  /* 0x000000d392d37221 */ /* 0x000fe20000000000 */
[----:B------:R-:W2:Y:S01]  /*13450*/  LDL.LU R119, [R1+0x1c0] ;  /* 0x0001c00001777983 */ /* 0x000ea20000300800 */
[----:B------:R-:W-:Y:S01]  /*13460*/  FADD R220, R137, R220 ;  /* 0x000000dc89dc7221 */ /* 0x000fe20000000000 */
[----:B------:R-:W-:Y:S01]  /*13470*/  FADD R210, R147, R210 ;  /* 0x000000d293d27221 */ /* 0x000fe20000000000 */
[----:B------:R-:W-:Y:S01]  /*13480*/  FADD R219, R138, R219 ;  /* 0x000000db8adb7221 */ /* 0x000fe20000000000 */
[----:B------:R-:W2:Y:S01]  /*13490*/  LDL.LU R151, [R1+0x210] ;  /* 0x0002100001977983 */ /* 0x000ea20000300800 */
[----:B------:R-:W-:-:S03]  /*134a0*/  FADD R209, R148, R209 ;  /* 0x000000d194d17221 */ /* 0x000fc60000000000 */
[----:B------:R-:W2:Y:S04]  /*134b0*/  LDL.LU R120, [R1+0x1c4] ;  /* 0x0001c40001787983 */ /* 0x000ea80000300800 */
[----:B0-----:R-:W2:Y:S04]  /*134c0*/  LDL.LU R0, [R1+0x214] ;  /* 0x0002140001007983 */ /* 0x001ea80000300800 */
        /* <DEDUP_REMOVED lines=28> */
[----:B---3--:R-:W-:-:S03]  /*13690*/  FADD R149, R117, R149 ;  /* 0x0000009575957221 */ /* 0x008fc60000000000 */
[----:B------:R-:W3:Y:S04]  /*136a0*/  LDL.LU R117, [R1+0x4f8] ;  /* 0x0004f80001757983 */ /* 0x000ee80000300800 */
[----:B------:R0:W-:Y:S04]  /*136b0*/  STL [R1+0x208], R149 ;  /* 0x0002089501007387 */ /* 0x0001e80000100800 */
[----:B0-----:R-:W3:Y:S01]  /*136c0*/  LDL.LU R149, [R1+0x250] ;  /* 0x0002500001957983 */ /* 0x001ee20000300800 */
[----:B----4-:R-:W-:-:S03]  /*136d0*/  FADD R150, R118, R150 ;  /* 0x0000009676967221 */ /* 0x010fc60000000000 */
[----:B------:R-:W4:Y:S04]  /*136e0*/  LDL.LU R118, [R1+0x4f4] ;  /* 0x0004f40001767983 */ /* 0x000f280000300800 */
[----:B------:R0:W-:Y:S01]  /*136f0*/  STL [R1+0x20c], R150 ;  /* 0x00020c9601007387 */ /* 0x0001e20000100800 */
[----:B--2---:R-:W-:-:S03]  /*13700*/  FADD R151, R119, R151 ;  /* 0x0000009777977221 */ /* 0x004fc60000000000 */
[----:B0-----:R-:W2:Y:S04]  /*13710*/  LDL.LU R150, [R1+0x254] ;  /* 0x0002540001967983 */ /* 0x001ea80000300800 */
[----:B------:R-:W4:Y:S04]  /*13720*/  LDL.LU R119, [R1+0x4f0] ;  /* 0x0004f00001777983 */ /* 0x000f280000300800 */
[----:B------:R0:W-:Y:S04]  /*13730*/  STL [R1+0x210], R151 ;  /* 0x0002109701007387 */ /* 0x0001e80000100800 */
[----:B0-----:R-:W4:Y:S01]  /*13740*/  LDL.LU R151, [R1+0x258] ;  /* 0x0002580001977983 */ /* 0x001f220000300800 */
[----:B------:R-:W-:Y:S01]  /*13750*/  FADD R0, R120, R0 ;  /* 0x0000000078007221 */ /* 0x000fe20000000000 */
[----:B------:R-:W-:-:S02]  /*13760*/  FADD R122, R121, R122 ;  /* 0x0000007a797a7221 */ /* 0x000fc40000000000 */
[----:B------:R-:W4:Y:S01]  /*13770*/  LDL.LU R120, [R1+0x4ec] ;  /* 0x0004ec0001787983 */ /* 0x000f220000300800 */
[----:B------:R-:W-:-:S03]  /*13780*/  FADD R124, R123, R124 ;  /* 0x0000007c7b7c7221 */ /* 0x000fc60000000000 */
[----:B------:R0:W-:Y:S01]  /*13790*/  STL [R1+0x214], R0 ;  /* 0x0002140001007387 */ /* 0x0001e20000100800 */
[----:B------:R-:W-:-:S03]  /*137a0*/  FADD R126, R125, R126 ;  /* 0x0000007e7d7e7221 */ /* 0x000fc60000000000 */
[----:B0-----:R-:W4:Y:S04]  /*137b0*/  LDL.LU R0, [R1+0x25c] ;  /* 0x00025c0001007983 */ /* 0x001f280000300800 */
[----:B------:R-:W4:Y:S04]  /*137c0*/  LDL.LU R121, [R1+0x4e8] ;  /* 0x0004e80001797983 */ /* 0x000f280000300800 */
[----:B------:R0:W-:Y:S01]  /*137d0*/  STL [R1+0x218], R122 ;  /* 0x0002187a01007387 */ /* 0x0001e20000100800 */
[----:B------:R-:W-:Y:S01]  /*137e0*/  FADD R128, R127, R128 ;  /* 0x000000807f807221 */ /* 0x000fe20000000000 */
[----:B------:R-:W-:-:S02]  /*137f0*/  FADD R139, R129, R139 ;  /* 0x0000008b818b7221 */ /* 0x000fc40000000000 */
[----:B0-----:R-:W4:Y:S04]  /*13800*/  LDL.LU R122, [R1+0x4e4] ;  /* 0x0004e400017a7983 */ /* 0x001f280000300800 */
[----:B------:R-:W4:Y:S04]  /*13810*/  LDL.LU R123, [R1+0x4e0] ;  /* 0x0004e000017b7983 */ /* 0x000f280000300800 */
[----:B------:R0:W-:Y:S01]  /*13820*/  STL [R1+0x21c], R124 ;  /* 0x00021c7c01007387 */ /* 0x0001e20000100800 */
[----:B------:R-:W-:-:S03]  /*13830*/  FADD R140, R130, R140 ;  /* 0x0000008c828c7221 */ /* 0x000fc60000000000 */
        /* <DEDUP_REMOVED lines=34> */
[----:B------:R0:W-:Y:S04]  /*13a60*/  STL [R1+0x240], R145 ;  /* 0x0002409101007387 */ /* 0x0001e80000100800 */
[----:B0-----:R-:W4:Y:S04]  /*13a70*/  LDL.LU R145, [R1+0x278] ;  /* 0x0002780001917983 */ /* 0x001f280000300800 */
[----:B------:R-:W4:Y:S04]  /*13a80*/  LDL.LU R136, [R1+0x4ac] ;  /* 0x0004ac0001887983 */ /* 0x000f280000300800 */
[----:B------:R0:W-:Y:S04]  /*13a90*/  STL [R1+0x244], R146 ;  /* 0x0002449201007387 */ /* 0x0001e80000100800 */
[----:B0-----:R-:W4:Y:S04]  /*13aa0*/  LDL.LU R146, [R1+0x27c] ;  /* 0x00027c0001927983 */ /* 0x001f280000300800 */
[----:B------:R-:W4:Y:S04]  /*13ab0*/  LDL.LU R137, [R1+0x4a8] ;  /* 0x0004a80001897983 */ /* 0x000f280000300800 */
[----:B------:R0:W-:Y:S04]  /*13ac0*/  STL [R1+0x248], R147 ;  /* 0x0002489301007387 */ /* 0x0001e80000100800 */
[----:B0-----:R-:W4:Y:S04]  /*13ad0*/  LDL.LU R147, [R1+0x280] ;  /* 0x0002800001937983 */ /* 0x001f280000300800 */
[----:B------:R-:W4:Y:S01]  /*13ae0*/  LDL.LU R138, [R1+0x4a4] ;  /* 0x0004a400018a7983 */ /* 0x000f220000300800 */
[----:B---3--:R-:W-:-:S03]  /*13af0*/  FADD R149, R24, R149 ;  /* 0x0000009518957221 */ /* 0x008fc60000000000 */
[----:B------:R0:W-:Y:S04]  /*13b00*/  STL [R1+0x24c], R148 ;  /* 0x00024c9401007387 */ /* 0x0001e80000100800 */
[----:B0-----:R-:W3:Y:S04]  /*13b10*/  LDL.LU R148, [R1+0x284] ;  /* 0x0002840001947983 */ /* 0x001ee80000300800 */
[----:B------:R0:W-:Y:S01]  /*13b20*/  STL [R1+0x250], R149 ;  /* 0x0002509501007387 */ /* 0x0001e20000100800 */
[----:B--2---:R-:W-:-:S03]  /*13b30*/  FADD R150, R25, R150 ;  /* 0x0000009619967221 */ /* 0x004fc60000000000 */
[----:B0-----:R-:W2:Y:S04]  /*13b40*/  LDL.LU R149, [R1+0x288] ;  /* 0x0002880001957983 */ /* 0x001ea80000300800 */
[----:B------:R0:W-:Y:S04]  /*13b50*/  STL [R1+0x254], R150 ;  /* 0x0002549601007387 */ /* 0x0001e80000100800 */
[----:B0-----:R-:W2:Y:S01]  /*13b60*/  LDL.LU R150, [R1+0x28c] ;  /* 0x00028c0001967983 */ /* 0x001ea20000300800 */
[----:B----4-:R-:W-:-:S05]  /*13b70*/  FADD R151, R26, R151 ;  /* 0x000000971a977221 */ /* 0x010fca0000000000 */
[----:B------:R0:W-:Y:S04]  /*13b80*/  STL [R1+0x258], R151 ;  /* 0x0002589701007387 */ /* 0x0001e80000100800 */
[----:B0-----:R-:W4:Y:S01]  /*13b90*/  LDL.LU R151, [R1+0x290] ;  /* 0x0002900001977983 */ /* 0x001f220000300800 */
[----:B------:R-:W-:-:S03]  /*13ba0*/  FADD R0, R27, R0 ;  /* 0x000000001b007221 */ /* 0x000fc60000000000 */
[----:B------:R-:W4:Y:S04]  /*13bb0*/  LDL.LU R27, [R1+0x2c8] ;  /* 0x0002c800011b7983 */ /* 0x000f280000300800 */
[----:B------:R-:W4:Y:S04]  /*13bc0*/  LDL.LU R26, [R1+0x2cc] ;  /* 0x0002cc00011a7983 */ /* 0x000f280000300800 */
[----:B------:R-:W4:Y:S04]  /*13bd0*/  LDL.LU R25, [R1+0x2d0] ;  /* 0x0002d00001197983 */ /* 0x000f280000300800 */
[----:B------:R0:W-:Y:S04]  /*13be0*/  STL [R1+0x25c], R0 ;  /* 0x00025c0001007387 */ /* 0x0001e80000100800 */
[----:B------:R-:W4:Y:S04]  /*13bf0*/  LDL.LU R24, [R1+0x2d4] ;  /* 0x0002d40001187983 */ /* 0x000f280000300800 */
[----:B0-----:R-:W4:Y:S01]  /*13c00*/  LDL.LU R0, [R1+0x2d8] ;  /* 0x0002d80001007983 */ /* 0x001f220000300800 */
[----:B------:R-:W-:-:S05]  /*13c10*/  FADD R139, R28, R139 ;  /* 0x0000008b1c8b7221 */ /* 0x000fca0000000000 */
[----:B------:R0:W-:Y:S04]  /*13c20*/  STL [R1+0x260], R139 ;  /* 0x0002608b01007387 */ /* 0x0001e80000100800 */
[----:B0-----:R-:W4:Y:S01]  /*13c30*/  LDL.LU R139, [R1+0x4a0] ;  /* 0x0004a000018b7983 */ /* 0x001f220000300800 */
[----:B------:R-:W-:-:S03]  /*13c40*/  FADD R140, R29, R140 ;  /* 0x0000008c1d8c7221 */ /* 0x000fc60000000000 */
[----:B------:R-:W4:Y:S04]  /*13c50*/  LDL.LU R28, [R1+0x2c4] ;  /* 0x0002c400011c7983 */ /* 0x000f280000300800 */
        /* <DEDUP_REMOVED lines=30> */
[----:B---3--:R-:W-:-:S03]  /*13e40*/  FADD R148, R37, R148 ;  /* 0x0000009425947221 */ /* 0x008fc60000000000 */
[----:B------:R-:W3:Y:S04]  /*13e50*/  LDL.LU R36, [R1+0x2a4] ;  /* 0x0002a40001247983 */ /* 0x000ee80000300800 */
[----:B------:R0:W-:Y:S01]  /*13e60*/  STL [R1+0x284], R148 ;  /* 0x0002849401007387 */ /* 0x0001e20000100800 */
[----:B--2---:R-:W-:-:S03]  /*13e70*/  FADD R149, R38, R149 ;  /* 0x0000009526957221 */ /* 0x004fc60000000000 */
[----:B0-----:R-:W2:Y:S04]  /*13e80*/  LDL.LU R148, [R1+0x47c] ;  /* 0x00047c0001947983 */ /* 0x001ea80000300800 */
[----:B------:R-:W2:Y:S04]  /*13e90*/  LDL.LU R37, [R1+0x2a0] ;  /* 0x0002a00001257983 */ /* 0x000ea80000300800 */
[----:B------:R0:W-:Y:S01]  /*13ea0*/  STL [R1+0x288], R149 ;  /* 0x0002889501007387 */ /* 0x0001e20000100800 */
[----:B------:R-:W-:-:S03]  /*13eb0*/  FADD R150, R39, R150 ;  /* 0x0000009627967221 */ /* 0x000fc60000000000 */
[----:B0-----:R-:W2:Y:S04]  /*13ec0*/  LDL.LU R149, [R1+0x478] ;  /* 0x0004780001957983 */ /* 0x001ea80000300800 */
[----:B------:R-:W2:Y:S04]  /*13ed0*/  LDL.LU R38, [R1+0x29c] ;  /* 0x00029c0001267983 */ /* 0x000ea80000300800 */
[----:B------:R0:W-:Y:S01]  /*13ee0*/  STL [R1+0x28c], R150 ;  /* 0x00028c9601007387 */ /* 0x0001e20000100800 */
[----:B----4-:R-:W-:-:S03]  /*13ef0*/  FADD R151, R40, R151 ;  /* 0x0000009728977221 */ /* 0x010fc60000000000 */
[----:B0-----:R-:W4:Y:S04]  /*13f00*/  LDL.LU R150, [R1+0x474] ;  /* 0x0004740001967983 */ /* 0x001f280000300800 */
[----:B------:R-:W4:Y:S04]  /*13f10*/  LDL.LU R39, [R1+0x298] ;  /* 0x0002980001277983 */ /* 0x000f280000300800 */
[----:B------:R0:W-:Y:S04]  /*13f20*/  STL [R1+0x290], R151 ;  /* 0x0002909701007387 */ /* 0x0001e80000100800 */
[----:B0-----:R-:W4:Y:S04]  /*13f30*/  LDL.LU R151, [R1+0x470] ;  /* 0x0004700001977983 */ /* 0x001f280000300800 */
[----:B------:R-:W4:Y:S01]  /*13f40*/  LDL.LU R40, [R1+0x294] ;  /* 0x0002940001287983 */ /* 0x000f220000300800 */
        /* <DEDUP_REMOVED lines=13> */
[----:B---3--:R-:W-:Y:S01]  /*14020*/  FADD R36, R45, R36 ;  /* 0x000000242d247221 */ /* 0x008fe20000000000 */
[----:B--2---:R-:W-:Y:S01]  /*14030*/  FADD R37, R44, R37 ;  /* 0x000000252c257221 */ /* 0x004fe20000000000 */
[----:B------:R-:W-:Y:S01]  /*14040*/  FADD R38, R43, R38 ;  /* 0x000000262b267221 */ /* 0x000fe20000000000 */
[----:B----4-:R-:W-:Y:S01]  /*14050*/  FADD R39, R42, R39 ;  /* 0x000000272a277221 */ /* 0x010fe20000000000 */
[----:B------:R-:W-:-:S05]  /*14060*/  FADD R40, R41, R40 ;  /* 0x0000002829287221 */ /* 0x000fca0000000000 */
[----:B------:R0:W-:Y:S04]  /*14070*/  STL [R1+0x294], R40 ;  /* 0x0002942801007387 */ /* 0x0001e80000100800 */
        /* <DEDUP_REMOVED lines=14> */
[----:B------:R-:W4:Y:S04]  /*14160*/  LDL.LU R53, [R1+0x2dc] ;  /* 0x0002dc0001357983 */ /* 0x000f280000300800 */
[----:B------:R1:W-:Y:S04]  /*14170*/  STL [R1+0x2d0], R25 ;  /* 0x0002d01901007387 */ /* 0x0003e80000100800 */
[----:B------:R-:W4:Y:S04]  /*14180*/  LDL.LU R52, [R1+0x2e0] ;  /* 0x0002e00001347983 */ /* 0x000f280000300800 */
[----:B------:R1:W-:Y:S04]  /*14190*/  STL [R1+0x2d4], R24 ;  /* 0x0002d41801007387 */ /* 0x0003e80000100800 */
        /* <DEDUP_REMOVED lines=13> */
[----:B--2---:R-:W2:Y:S04]  /*14270*/  LDL.LU R39, [R1+0x314] ;  /* 0x0003140001277983 */ /* 0x004ea80000300800 */
[----:B---3--:R-:W3:Y:S04]  /*14280*/  LDL.LU R38, [R1+0x318] ;  /* 0x0003180001267983 */ /* 0x008ee80000300800 */
[----:B----4-:R-:W4:Y:S04]  /*14290*/  LDL.LU R37, [R1+0x31c] ;  /* 0x00031c0001257983 */ /* 0x010f280000300800 */
[----:B-1----:R-:W4:Y:S04]  /*142a0*/  LDL.LU R36, [R1+0x320] ;  /* 0x0003200001247983 */ /* 0x002f280000300800 */
        /* <DEDUP_REMOVED lines=12> */
[----:B------:R-:W4:Y:S01]  /*14370*/  LDL.LU R0, [R1+0x354] ;  /* 0x0003540001007983 */ /* 0x000f220000300800 */
[----:B------:R-:W-:Y:S01]  /*14380*/  FADD R53, R59, R53 ;  /* 0x000000353b357221 */ /* 0x000fe20000000000 */
        /* <DEDUP_REMOVED lines=74> */
[----:B--2---:R-:W2:Y:S04]  /*14830*/  LDL.LU R40, [R1+0x38c] ;  /* 0x00038c0001287983 */ /* 0x004ea80000300800 */
        /* <DEDUP_REMOVED lines=167> */
[----:B------:R-:W-:Y:S01]  /*152b0*/  FADD R24, R150, R24 ;  /* 0x0000001896187221 */ /* 0x000fe20000000000 */
[----:B------:R-:W-:-:S05]  /*152c0*/  FADD R0, R0, R151 ;  /* 0x0000009700007221 */ /* 0x000fca0000000000 */
[----:B------:R0:W-:Y:S04]  /*152d0*/  STL [R1+0x44c], R0 ;  /* 0x00044c0001007387 */ /* 0x0001e80000100800 */
[----:B------:R0:W-:Y:S04]  /*152e0*/  STL [R1+0x444], R25 ;  /* 0x0004441901007387 */ /* 0x0001e80000100800 */
[----:B------:R0:W-:Y:S02]  /*152f0*/  STL [R1+0x448], R24 ;  /* 0x0004481801007387 */ /* 0x0001e40000100800 */
.L_x_32:
[----:B0-----:R-:W0:Y:S02]  /*15300*/  LDC R0, c[0x0][0x28c] ;  /* 0x0000a300ff007b82 */ /* 0x001e240000000800 */
[----:B0-----:R-:W-:-:S13]  /*15310*/  ISETP.GE.AND P0, PT, R0, 0x1, PT ;  /* 0x000000010000780c */ /* 0x001fda0003f06270 */
[----:B------:R-:W-:Y:S05]  /*15320*/  @!P0 BRA `(.L_x_33) ;  /* 0x0000000000648947 */ /* 0x000fea0003800000 */
[----:B------:R-:W-:-:S06]  /*15330*/  UISETP.NE.AND UP0, UPT, UR22, 0x3, UPT ;  /* 0x000000031600788c */ /* 0x000fcc000bf05270 */
[----:B------:R-:W-:-:S13]  /*15340*/  PLOP3.LUT P0, PT, PT, PT, UP0, 0x80, 0x0 ;  /* 0x000000000000781c */ /* 0x000fda0003f0f008 */
[----:B------:R-:W-:Y:S05]  /*15350*/  @!P0 BRA `(.L_x_34) ;  /* 0x0000000000048947 */ /* 0x000fea0003800000 */
[----:B------:R-:W-:Y:S01]  /*15360*/  BPT.TRAP 0x1 ;  /* 0x000000040000795c */ /* 0x000fe20000300000 */
.L_x_34:
[----:B------:R-:W2:Y:S01]  /*15370*/  LDL R0, [R1+0x450] ;  /* 0x0004500001007983 */ /* 0x000ea20000100800 */
[----:B------:R-:W-:Y:S01]  /*15380*/  BSSY B0, `(.L_x_35) ;  /* 0x000000f000007945 */ /* 0x000fe20003800000 */
[----:B--2---:R-:W-:-:S13]  /*15390*/  ISETP.NE.AND P0, PT, R0, RZ, PT ;  /* 0x000000ff0000720c */ /* 0x004fda0003f05270 */
[----:B------:R-:W-:Y:S05]  /*153a0*/  @!P0 BRA `(.L_x_36) ;  /* 0x0000000000308947 */ /* 0x000fea0003800000 */
[----:B------:R-:W2:Y:S01]  /*153b0*/  LDL R24, [R1+0x454] ;  /* 0x0004540001187983 */ /* 0x000ea20000100800 */
[----:B------:R-:W-:-:S04]  /*153c0*/  UISETP.LT.AND UP0, UPT, UR10, 0x1, UPT ;  /* 0x000000010a00788c */ /* 0x000fc8000bf01270 */
[----:B------:R-:W-:-:S04]  /*153d0*/  USEL UR8, UR10, 0x1, UP0 ;  /* 0x000000010a087887 */ /* 0x000fc80008000000 */
[----:B------:R-:W-:-:S04]  /*153e0*/  UIADD3 UR8, UR5, UR10, -UR8 ;  /* 0x0000000a05087290 */ /* 0x000fc8000fffe808 */
[----:B------:R-:W-:-:S04]  /*153f0*/  UIMAD.WIDE.U32 UR6, UR8, -0x55555555, URZ ;  /* 0xaaaaaaab080678a5 */ /* 0x000fc8000f8e003f */
[----:B------:R-:W-:-:S04]  /*15400*/  USHF.R.U32.HI UR6, URZ, 0x1, UR7 ;  /* 0x000000013f067899 */ /* 0x000fc80008011607 */
[----:B------:R-:W-:-:S04]  /*15410*/  UIMAD UR8, UR6, -0x3, UR8 ;  /* 0xfffffffd060878a4 */ /* 0x000fc8000f8e0208 */
[----:B------:R-:W-:-:S04]  /*15420*/  ULEA UR8, UR8, UR12, 0x3 ;  /* 0x0000000c08087291 */ /* 0x000fc8000f8e183f */
[----:B------:R-:W-:-:S06]  /*15430*/  UIADD3 UR8, UR8, 0x18, URZ ;  /* 0x0000001808087890 */ /* 0x000fcc000fffe03f */
[----:B------:R-:W-:-:S05]  /*15440*/  IMAD.U32 R0, RZ, RZ, UR8 ;  /* 0x00000008ff007e24 */ /* 0x000fca000f8e00ff */
[----:B--2---:R-:W-:-:S04]  /*15450*/  PRMT R0, R24, 0x654, R0 ;  /* 0x0000065418007816 */ /* 0x004fc80000000000 */
[----:B------:R0:W-:Y:S03]  /*15460*/  SYNCS.ARRIVE.TRANS64.RED.A1T0 RZ, [R0+URZ], RZ ;  /* 0x000000ff00ff79a7 */ /* 0x0001e6000810043f */
.L_x_36:
[----:B------:R-:W-:Y:S05]  /*15470*/  BSYNC B0 ;  /* 0x0000000000007941 */ /* 0x000fea0003800000 */
.L_x_35:
[----:B------:R-:W-:-:S06]  /*15480*/  UISETP.GT.U32.AND UP0, UPT, UR13, 0x1, UPT ;  /* 0x000000010d00788c */ /* 0x000fcc000bf04070 */
[----:B------:R-:W-:-:S13]  /*15490*/  PLOP3.LUT P0, PT, PT, PT, UP0, 0x80, 0x0 ;  /* 0x000000000000781c */ /* 0x000fda0003f0f008 */
[----:B------:R-:W-:Y:S05]  /*154a0*/  @P0 BRA `(.L_x_33) ;  /* 0x0000000000040947 */ /* 0x000fea0003800000 */
[----:B------:R-:W-:Y:S01]  /*154b0*/  BPT.TRAP 0x1 ;  /* 0x000000040000795c */ /* 0x000fe20000300000 */
.L_x_33:
[----:B------:R-:W2:Y:S01]  /*154c0*/  LDL.LU R28, [R1+0x464] ;  /* 0x00046400011c7983 */ /* 0x000ea20000300800 */
[----:B------:R-:W3:Y:S01]  /*154d0*/  LDC R25, c[0x0][0x288] ;  /* 0x0000a200ff197b82 */ /* 0x000ee20000000800 */
[----:B------:R-:W4:Y:S01]  /*154e0*/  S2R R27, SR_TID.X ;  /* 0x00000000001b7919 */ /* 0x000f220000002100 */
[----:B------:R-:W-:Y:S01]  /*154f0*/  UIADD3 UR8, UR10, UR5, URZ ;  /* 0x000000050a087290 */ /* 0x000fe2000fffe03f */
[----:B------:R-:W-:Y:S01]  /*15500*/  ULDC UR6, c[0x0][0x284] ;  /* 0x0000a10000067ab9 */ /* 0x000fe20000000800 */
[----:B------:R-:W0:Y:S01]  /*15510*/  LDL.LU R26, [R1+0x460] ;  /* 0x00046000011a7983 */ /* 0x000e220000300800 */
[----:B------:R-:W-:Y:S01]  /*15520*/  USHF.R.S32.HI UR11, URZ, 0x1f, UR9 ;  /* 0x0000001f3f0b7899 */ /* 0x000fe20008011409 */
[----:B------:R-:W-:Y:S01]  /*15530*/  IMAD.MOV.U32 R41, RZ, RZ, -0x1 ;  /* 0xffffffffff297424 */ /* 0x000fe200078e00ff */
[----:B------:R-:W-:Y:S01]  /*15540*/  UISETP.GT.U32.AND UP0, UPT, UR8, 0x2, UPT ;  /* 0x000000020800788c */ /* 0x000fe2000bf04070 */
[----:B------:R-:W-:Y:S01]  /*15550*/  ULDC.64 UR16, c[0x0][0x5d0] ;  /* 0x0001740000107ab9 */ /* 0x000fe20000000a00 */
[----:B------:R-:W-:-:S02]  /*15560*/  UISETP.GE.U32.AND UP1, UPT, UR10, 0x3, UPT ;  /* 0x000000030a00788c */ /* 0x000fc4000bf26070 */
[----:B------:R-:W-:Y:S02]  /*15570*/  UIMAD UR5, UR11, UR16, URZ ;  /* 0x000000100b0572a4 */ /* 0x000fe4000f8e023f */
[----:B------:R-:W-:Y:S01]  /*15580*/  UISETP.LT.U32.AND UP0, UPT, UR10, 0x3, UP0 ;  /* 0x000000030a00788c */ /* 0x000fe20008701070 */
[C---:B----4-:R-:W-:Y:S01]  /*15590*/  LOP3.LUT R24, R27.reuse, 0x3, RZ, 0xc0, !PT ;  /* 0x000000031b187812 */ /* 0x050fe200078ec0ff */
[----:B------:R-:W-:Y:S01]  /*155a0*/  IMAD.SHL.U32 R32, R27, 0x2, RZ ;  /* 0x000000021b207824 */ /* 0x000fe200078e00ff */
[----:B------:R-:W-:-:S03]  /*155b0*/  SHF.R.U32.HI R34, RZ, 0x7, R27 ;  /* 0x00000007ff227819 */ /* 0x000fc6000001161b */
[----:B---3--:R-:W-:Y:S01]  /*155c0*/  IMAD R24, R24, -0x2, R25 ;  /* 0xfffffffe18187824 */ /* 0x008fe200078e0219 */
[----:B------:R-:W-:Y:S02]  /*155d0*/  LOP3.LUT R34, R34, 0x1, RZ, 0xc0, !PT ;  /* 0x0000000122227812 */ /* 0x000fe400078ec0ff */
[----:B------:R-:W-:-:S03]  /*155e0*/  LOP3.LUT R32, R32, 0x6, RZ, 0xc0, !PT ;  /* 0x0000000620207812 */ /* 0x000fc600078ec0ff */
[----:B------:R-:W-:Y:S02]  /*155f0*/  IMAD.SHL.U32 R35, R34, 0x40, RZ ;  /* 0x0000004022237824 */ /* 0x000fe400078e00ff */
[----:B--2---:R-:W-:-:S04]  /*15600*/  IMAD.WIDE R36, R28, 0x100, RZ ;  /* 0x000001001c247825 */ /* 0x004fc800078e02ff */
[----:B0-----:R-:W-:Y:S01]  /*15610*/  IMAD.SHL.U32 R0, R26, 0x100, RZ ;  /* 0x000001001a007824 */ /* 0x001fe200078e00ff */
[----:B------:R-:W-:Y:S01]  /*15620*/  PRMT R32, R32, 0x6540, R26 ;  /* 0x0000654020207816 */ /* 0x000fe2000000001a */
[----:B------:R-:W-:-:S03]  /*15630*/  IMAD.U32 R26, RZ, RZ, UR16 ;  /* 0x00000010ff1a7e24 */ /* 0x000fc6000f8e00ff */
[----:B------:R-:W-:Y:S01]  /*15640*/  ISETP.GE.AND P0, PT, R0, R25, PT ;  /* 0x000000190000720c */ /* 0x000fe20003f06270 */
[----:B------:R-:W-:Y:S01]  /*15650*/  IMAD.IADD R0, R24, 0x1, -R0 ;  /* 0x0000000118007824 */ /* 0x000fe200078e0a00 */
[----:B------:R-:W-:Y:S02]  /*15660*/  SHF.R.U32.HI R24, RZ, 0x2, R27 ;  /* 0x00000002ff187819 */ /* 0x000fe4000001161b */
[----:B------:R-:W-:Y:S02]  /*15670*/  LOP3.LUT R25, R27, 0x60, RZ, 0xc0, !PT ;  /* 0x000000601b197812 */ /* 0x000fe400078ec0ff */
[----:B------:R-:W-:Y:S02]  /*15680*/  LOP3.LUT R24, R24, 0x7, RZ, 0xc0, !PT ;  /* 0x0000000718187812 */ /* 0x000fe400078ec0ff */
[----:B------:R-:W-:Y:S02]  /*15690*/  SHF.R.U32.HI R25, RZ, 0x1, R25 ;  /* 0x00000001ff197819 */ /* 0x000fe40000011619 */
[----:B------:R-:W-:-:S02]  /*156a0*/  LOP3.LUT R35, R35, 0x40, R24, 0xe2, !PT ;  /* 0x0000004023237812 */ /* 0x000fc400078ee218 */
[----:B------:R-:W-:Y:S02]  /*156b0*/  IADD3 R24, RZ, -R25, -R24 ;  /* 0x80000019ff187210 */ /* 0x000fe40007ffe818 */
[----:B------:R-:W-:Y:S02]  /*156c0*/  SHF.R.S32.HI R33, RZ, 0x1f, R32 ;  /* 0x0000001fff217819 */ /* 0x000fe40000011420 */
[----:B------:R-:W-:Y:S01]  /*156d0*/  LOP3.LUT R35, R36, R35, R25, 0xfe, !PT ;  /* 0x0000002324237212 */ /* 0x000fe200078efe19 */
[----:B------:R-:W-:Y:S02]  /*156e0*/  IMAD R34, R34, -0x40, R24 ;  /* 0xffffffc022227824 */ /* 0x000fe400078e0218 */
[----:B------:R-:W-:Y:S02]  /*156f0*/  IMAD.SHL.U32 R24, R28, 0x100, RZ ;  /* 0x000001001c187824 */ /* 0x000fe400078e00ff */
[----:B------:R-:W-:-:S03]  /*15700*/  IMAD.WIDE.U32 R26, R26, UR9, R32 ;  /* 0x000000091a1a7c25 */ /* 0x000fc6000f8e0020 */
[C---:B------:R-:W-:Y:S02]  /*15710*/  IADD3 R34, -R24.reuse, UR6, R34 ;  /* 0x0000000618227c10 */ /* 0x040fe4000fffe122 */
[----:B------:R-:W-:Y:S01]  /*15720*/  ISETP.GE.OR P0, PT, R24, UR6, P0 ;  /* 0x0000000618007c0c */ /* 0x000fe20008706670 */
[----:B------:R-:W-:-:S04]  /*15730*/  UIMAD.WIDE.U32 UR6, UR8, -0x55555555, URZ ;  /* 0xaaaaaaab080678a5 */ /* 0x000fc8000f8e003f */
[----:B------:R-:W-:Y:S02]  /*15740*/  USHF.R.U32.HI UR6, URZ, 0x1, UR7 ;  /* 0x000000013f067899 */ /* 0x000fe40008011607 */
[----:B------:R-:W-:Y:S02]  /*15750*/  UIMAD UR7, UR9, UR17, UR5 ;  /* 0x00000011090772a4 */ /* 0x000fe4000f8e0205 */
[----:B------:R-:W-:-:S04]  /*15760*/  USEL UR5, URZ, 0x1, !UP0 ;  /* 0x000000013f057887 */ /* 0x000fc8000c000000 */
[----:B------:R-:W-:Y:S01]  /*15770*/  ULOP3.LUT UR4, UR4, UR5, URZ, 0x3c, !UPT ;  /* 0x0000000504047292 */ /* 0x000fe2000f8e3c3f */
[----:B------:R-:W-:Y:S01]  /*15780*/  VIADD R27, R27, UR7 ;  /* 0x000000071b1b7c36 */ /* 0x000fe20008000000 */
[----:B------:R-:W-:Y:S02]  /*15790*/  UIMAD UR5, UR6, -0x3, UR8 ;  /* 0xfffffffd060578a4 */ /* 0x000fe4000f8e0208 */
[----:B------:R-:W-:Y:S01]  /*157a0*/  @UP1 ULOP3.LUT UR4, UR4, 0x1, UR6, 0x78, !UPT ;  /* 0x0000000104041892 */ /* 0x000fe2000f8e7806 */
[----:B------:R-:W-:Y:S11]  /*157b0*/  @P0 BRA `(.L_x_37) ;  /* 0x0000012400ac0947 */ /* 0x000ff60003800000 */
[----:B------:R-:W0:Y:S01]  /*157c0*/  LDC.64 R28, c[0x0][0x5c8] ;  /* 0x00017200ff1c7b82 */ /* 0x000e220000000a00 */
[----:B------:R-:W-:Y:S01]  /*157d0*/  ULDC.64 UR6, c[0x0][0x5c0] ;  /* 0x0001700000067ab9 */ /* 0x000fe20000000a00 */
[----:B------:R-:W-:Y:S01]  /*157e0*/  BSSY B0, `(.L_x_37) ;  /* 0x0001268000007945 */ /* 0x000fe20003800000 */
[-C--:B0-----:R-:W-:Y:S01]  /*157f0*/  IMAD R24, R37, R28.reuse, RZ ;  /* 0x0000001c25187224 */ /* 0x081fe200078e02ff */
[----:B------:R-:W-:Y:S01]  /*15800*/  SHF.L.U64.HI R38, R28, 0x3, R29 ;  /* 0x000000031c267819 */ /* 0x000fe2000001021d */
[----:B------:R-:W-:-:S04]  /*15810*/  IMAD.WIDE.U32 R26, R35, R28, R26 ;  /* 0x0000001c231a7225 */ /* 0x000fc800078e001a */
[----:B------:R-:W-:Y:S01]  /*15820*/  IMAD R24, R35, R29, R24 ;  /* 0x0000001d23187224 */ /* 0x000fe200078e0218 */
[C---:B------:R-:W-:Y:S01]  /*15830*/  LEA R30, P2, R28.reuse, R26, 0x7 ;  /* 0x0000001a1c1e7211 */ /* 0x040fe200078438ff */
[----:B------:R-:W-:Y:S02]  /*15840*/  IMAD.SHL.U32 R25, R28, 0x8, RZ ;  /* 0x000000081c197824 */ /* 0x000fe400078e00ff */
[----:B------:R-:W-:Y:S01]  /*15850*/  IMAD.IADD R27, R27, 0x1, R24 ;  /* 0x000000011b1b7824 */ /* 0x000fe200078e0218 */
[C---:B------:R-:W-:Y:S02]  /*15860*/  IADD3 R24, P5, R26.reuse, UR6, RZ ;  /* 0x000000061a187c10 */ /* 0x040fe4000ffbe0ff */
[----:B------:R-:W-:Y:S02]  /*15870*/  IADD3 R26, P0, P1, R26, UR6, R25 ;  /* 0x000000061a1a7c10 */ /* 0x000fe4000f91e019 */
[----:B------:R-:W-:Y:S02]  /*15880*/  LEA.HI.X R31, R28, R27, R29, 0x7, P2 ;  /* 0x0000001b1c1f7211 */ /* 0x000fe400010f3c1d */
[----:B------:R-:W-:-:S02]  /*15890*/  IADD3 R28, P2, P3, R30, UR6, R25 ;  /* 0x000000061e1c7c10 */ /* 0x000fc4000fb5e019 */
[----:B------:R-:W-:Y:S02]  /*158a0*/  IADD3.X R25, R27, UR7, RZ, P5, !PT ;  /* 0x000000071b197c10 */ /* 0x000fe4000affe4ff */
[----:B------:R-:W-:Y:S02]  /*158b0*/  FSETP.NEU.AND P5, PT, RZ, UR21, PT ;  /* 0x00000015ff007c0b */ /* 0x000fe4000bfad000 */
[----:B------:R-:W-:Y:S02]  /*158c0*/  IADD3 R30, P6, R30, UR6, RZ ;  /* 0x000000061e1e7c10 */ /* 0x000fe4000ffde0ff */
[--C-:B------:R-:W-:Y:S02]  /*158d0*/  IADD3.X R29, R31, UR7, R38.reuse, P2, P3 ;  /* 0x000000071f1d7c10 */ /* 0x100fe400097e6426 */
[----:B------:R-:W-:Y:S02]  /*158e0*/  IADD3.X R27, R27, UR7, R38, P0, P1 ;  /* 0x000000071b1b7c10 */ /* 0x000fe400087e2426 */
[----:B------:R-:W-:-:S05]  /*158f0*/  IADD3.X R31, R31, UR7, RZ, P6, !PT ;  /* 0x000000071f1f7c10 */ /* 0x000fca000b7fe4ff */
[----:B------:R-:W-:Y:S05]  /*15900*/  @!P5 BRA `(.L_x_38) ;  /* 0x000000d800f4d947 */ /* 0x000fea0003800000 */
[----:B------:R-:W-:Y:S01]  /*15910*/  ULDC.64 UR6, c[0x0][0x5b8] ;  /* 0x00016e0000067ab9 */ /* 0x000fe20000000a00 */
[----:B------:R-:W-:Y:S01]  /*15920*/  BSSY B1, `(.L_x_39) ;  /* 0x0000013000017945 */ /* 0x000fe20003800000 */
[----:B------:R-:W-:Y:S01]  /*15930*/  IMAD.U32 R38, RZ, RZ, UR6 ;  /* 0x00000006ff267e24 */ /* 0x000fe2000f8e00ff */
[----:B------:R-:W-:-:S03]  /*15940*/  UIMAD UR6, UR11, UR6, URZ ;  /* 0x000000060b0672a4 */ /* 0x000fc6000f8e023f */
[----:B------:R-:W-:Y:S01]  /*15950*/  IMAD.WIDE.U32 R32, R38, UR9, R32 ;  /* 0x0000000926207c25 */ /* 0x000fe2000f8e0020 */
[----:B------:R-:W-:-:S03]  /*15960*/  UIMAD UR6, UR9, UR7, UR6 ;  /* 0x00000007090672a4 */ /* 0x000fc6000f8e0206 */
[----:B------:R-:W-:Y:S01]  /*15970*/  IMAD.MOV.U32 R38, RZ, RZ, R32 ;  /* 0x000000ffff267224 */ /* 0x000fe200078e0020 */
[----:B------:R-:W-:Y:S02]  /*15980*/  ULDC.64 UR8, c[0x0][0x5a8] ;  /* 0x00016a0000087ab9 */ /* 0x000fe40000000a00 */
[----:B------:R-:W-:Y:S01]  /*15990*/  VIADD R39, R33, UR6 ;  /* 0x0000000621277c36 */ /* 0x000fe20008000000 */
[----:B------:R-:W-:Y:S02]  /*159a0*/  ULDC.64 UR6, c[0x0][0x5b0] ;  /* 0x00016c0000067ab9 */ /* 0x000fe40000000a00 */
[----:B------:R-:W-:Y:S02]  /*159b0*/  IMAD R40, R37, UR6, RZ ;  /* 0x0000000625287c24 */ /* 0x000fe4000f8e02ff */
[----:B------:R-:W-:-:S04]  /*159c0*/  IMAD.WIDE.U32 R32, R35, UR6, R38 ;  /* 0x0000000623207c25 */ /* 0x000fc8000f8e0026 */
[----:B------:R-:W-:Y:S01]  /*159d0*/  IMAD R40, R35, UR7, R40 ;  /* 0x0000000723287c24 */ /* 0x000fe2000f8e0228 */
[----:B------:R-:W-:-:S04]  /*159e0*/  IADD3 R32, P0, R32, UR8, RZ ;  /* 0x0000000820207c10 */ /* 0x000fc8000ff1e0ff */
[--C-:B------:R-:W-:Y:S02]  /*159f0*/  IADD3.X R33, R33, UR9, R40.reuse, P0, !PT ;  /* 0x0000000921217c10 */ /* 0x100fe400087fe428 */
[----:B------:R-:W-:Y:S02]  /*15a00*/  ISETP.GE.AND P0, PT, R34, 0x1, PT ;  /* 0x000000012200780c */ /* 0x000fe40003f06270 */
[----:B------:R-:W-:Y:S02]  /*15a10*/  PRMT R40, RZ, 0x7610, R40 ;  /* 0x00007610ff287816 */ /* 0x000fe40000000028 */
[----:B------:R-:W-:-:S13]  /*15a20*/  ISETP.LT.OR P1, PT, R0, 0x1, !P0 ;  /* 0x000000010000780c */ /* 0x000fda0004721670 */
[----:B------:R-:W-:Y:S05]  /*15a30*/  @P1 BRA `(.L_x_40) ;  /* 0x0000000000041947 */ /* 0x000fea0003800000 */
[----:B------:R0:W5:Y:S02]  /*15a40*/  LDG.E.U8 R40, desc[UR14][R32.64] ;  /* 0x0000000e20287981 */ /* 0x000164000c1e1100 */
.L_x_40:
[----:B------:R-:W-:Y:S05]  /*15a50*/  BSYNC B1 ;  /* 0x0000000000017941 */ /* 0x000fea0003800000 */
.L_x_39:
[----:B-----5:R-:W-:Y:S01]  /*15a60*/  LOP3.LUT R40, R40, 0xff, RZ, 0xc0, !PT ;  /* 0x000000ff28287812 */ /* 0x020fe200078ec0ff */
[----:B------:R-:W-:Y:S03]  /*15a70*/  BSSY B1, `(.L_x_41) ;  /* 0x000000b000017945 */ /* 0x000fe60003800000 */
[----:B------:R-:W-:-:S05]  /*15a80*/  F2FP.F16.E5M2.UNPACK_B R40, R40 ;  /* 0x00000028ff28723e */ /* 0x000fca00020004ff */
[----:B------:R-:W-:-:S05]  /*15a90*/  HADD2.F32 R40, -RZ, R40.H0_H0 ;  /* 0x20000028ff287230 */ /* 0x000fca0000004100 */
[----:B------:R-:W-:-:S04]  /*15aa0*/  FMUL R40, R40, UR21 ;  /* 0x0000001528287c20 */ /* 0x000fc80008400000 */
[----:B------:R-:W-:-:S05]  /*15ab0*/  FFMA R2, R2, UR20, R40 ;  /* 0x0000001402027c23 */ /* 0x000fca0008000028 */
[----:B------:R-:W-:-:S05]  /*15ac0*/  F2FP.SATFINITE.E5M2.F32.PACK_AB_MERGE_C R2, RZ, R2, RZ ;  /* 0x00000002ff02723e */ /* 0x000fca00048060ff */
[----:B------:R2:W-:Y:S01]  /*15ad0*/  @!P1 STG.E.U8 desc[UR14][R24.64], R2 ;  /* 0x0000000218009986 */ /* 0x0005e2000c10110e */
[----:B------:R-:W-:Y:S02]  /*15ae0*/  ISETP.LT.OR P1, PT, R0, 0x2, !P0 ;  /* 0x000000020000780c */ /* 0x000fe40004721670 */
[----:B--2---:R-:W-:-:S11]  /*15af0*/  PRMT R2, RZ, 0x7610, R2 ;  /* 0x00007610ff027816 */ /* 0x004fd60000000002 */
[----:B------:R-:W-:Y:S05]  /*15b00*/  @P1 BRA `(.L_x_42) ;  /* 0x0000000000041947 */ /* 0x000fea0003800000 */
[----:B------:R2:W5:Y:S02]  /*15b10*/  LDG.E.U8 R2, desc[UR14][R32.64+0x1] ;  /* 0x0000010e20027981 */ /* 0x000564000c1e1100 */
.L_x_42:
[----:B------:R-:W-:Y:S05]  /*15b20*/  BSYNC B1 ;  /* 0x0000000000017941 */ /* 0x000fea0003800000 */
.L_x_41:
        /* <DEDUP_REMOVED lines=8> */
[----:B------:R-:W-:-:S05]  /*15bb0*/  IADD3 R2, P1, R35, 0x8, RZ ;  /* 0x0000000823027810 */ /* 0x000fca0007f3e0ff */
[----:B---3--:R-:W-:-:S04]  /*15bc0*/  IMAD.X R3, RZ, RZ, R37, P1 ;  /* 0x000000ffff037224 */ /* 0x008fc800008e0625 */
[----:B------:R-:W-:-:S04]  /*15bd0*/  IMAD R3, R3, UR6, RZ ;  /* 0x0000000603037c24 */ /* 0x000fc8000f8e02ff */
[C---:B------:R-:W-:Y:S02]  /*15be0*/  IMAD R40, R2.reuse, UR7, R3 ;  /* 0x0000000702287c24 */ /* 0x040fe4000f8e0203 */
[----:B------:R-:W-:-:S03]  /*15bf0*/  IMAD.WIDE.U32 R2, R2, UR6, R38 ;  /* 0x0000000602027c25 */ /* 0x000fc6000f8e0026 */
[----:B------:R-:W-:-:S04]  /*15c00*/  IADD3 R2, P1, R2, UR8, RZ ;  /* 0x0000000802027c10 */ /* 0x000fc8000ff3e0ff */
[--C-:B------:R-:W-:Y:S02]  /*15c10*/  IADD3.X R3, R3, UR9, R40.reuse, P1, !PT ;  /* 0x0000000903037c10 */ /* 0x100fe40008ffe428 */
[----:B------:R-:W-:Y:S02]  /*15c20*/  ISETP.GE.AND P1, PT, R34, 0x9, PT ;  /* 0x000000092200780c */ /* 0x000fe40003f26270 */
[----:B------:R-:W-:Y:S02]  /*15c30*/  PRMT R40, RZ, 0x7610, R40 ;  /* 0x00007610ff287816 */ /* 0x000fe40000000028 */
[----:B------:R-:W-:-:S13]  /*15c40*/  ISETP.LT.OR P2, PT, R0, 0x1, !P1 ;  /* 0x000000010000780c */ /* 0x000fda0004f41670 */
[----:B------:R-:W-:Y:S05]  /*15c50*/  @P2 BRA `(.L_x_44) ;  /* 0x0000000000042947 */ /* 0x000fea0003800000 */
[----:B------:R3:W5:Y:S02]  /*15c60*/  LDG.E.U8 R40, desc[UR14][R2.64] ;  /* 0x0000000e02287981 */ /* 0x000764000c1e1100 */
.L_x_44:
[----:B------:R-:W-:Y:S05]  /*15c70*/  BSYNC B1 ;  /* 0x0000000000017941 */ /* 0x000fea0003800000 */
.L_x_43:
        /* <DEDUP_REMOVED lines=9> */
[----:B----4-:R-:W-:-:S11]  /*15d10*/  PRMT R4, RZ, 0x7610, R4 ;  /* 0x00007610ff047816 */ /* 0x010fd60000000004 */
[----:B------:R-:W-:Y:S05]  /*15d20*/  @P2 BRA `(.L_x_46) ;  /* 0x0000000000042947 */ /* 0x000fea0003800000 */
[----:B------:R4:W5:Y:S02]  /*15d30*/  LDG.E.U8 R4, desc[UR14][R2.64+0x1] ;  /* 0x0000010e02047981 */ /* 0x000964000c1e1100 */
.L_x_46:
[----:B------:R-:W-:Y:S05]  /*15d40*/  BSYNC B1 ;  /* 0x0000000000017941 */ /* 0x000fea0003800000 */
.L_x_45:
[----:B-----5:R-:W-:Y:S01]  /*15d50*/  LOP3.LUT R4, R4, 0xff, RZ, 0xc0, !PT ;  /* 0x000000ff04047812 */ /* 0x020fe200078ec0ff */
[----:B------:R-:W-:Y:S01]  /*15d60*/  BSSY B1, `(.L_x_47) ;  /* 0x000000b000017945 */ /* 0x000fe20003800000 */
[----:B------:R-:W-:Y:S02]  /*15d70*/  ISETP.LT.OR P3, PT, R0, 0x9, !P0 ;  /* 0x000000090000780c */ /* 0x000fe40004761670 */
[----:B------:R-:W-:-:S05]  /*15d80*/  F2FP.F16.E5M2.UNPACK_B R4, R4 ;  /* 0x00000004ff04723e */ /* 0x000fca00020004ff */
[----:B------:R-:W-:-:S05]  /*15d90*/  HADD2.F32 R4, -RZ, R4.H0_H0 ;  /* 0x20000004ff047230 */ /* 0x000fca0000004100 */
[----:B------:R-:W-:-:S04]  /*15da0*/  FMUL R4, R4, UR21 ;  /* 0x0000001504047c20 */ /* 0x000fc80008400000 */
[--C-:B------:R-:W-:Y:S01]  /*15db0*/  FFMA R5, R5, UR20, R4.reuse ;  /* 0x0000001405057c23 */ /* 0x100fe20008000004 */
[----:B------:R-:W-:-:S04]  /*15dc0*/  PRMT R4, RZ, 0x7610, R4 ;  /* 0x00007610ff047816 */ /* 0x000fc80000000004 */
[----:B------:R-:W-:-:S05]  /*15dd0*/  F2FP.SATFINITE.E5M2.F32.PACK_AB_MERGE_C R5, RZ, R5, RZ ;  /* 0x00000005ff05723e */ /* 0x000fca00048060ff */
[----:B------:R0:W-:Y:S01]  /*15de0*/  @!P2 STG.E.U8 desc[UR14][R26.64+0x1], R5 ;  /* 0x000001051a00a986 */ /* 0x0001e2000c10110e */
[----:B------:R-:W-:Y:S05]  /*15df0*/  @P3 BRA `(.L_x_48) ;  /* 0x0000000000043947 */ /* 0x000fea0003800000 */
[----:B------:R0:W5:Y:S02]  /*15e00*/  LDG.E.U8 R4, desc[UR14][R32.64+0x8] ;  /* 0x0000080e20047981 */ /* 0x000164000c1e1100 */
.L_x_48:
[----:B------:R-:W-:Y:S05]  /*15e10*/  BSYNC B1 ;  /* 0x0000000000017941 */ /* 0x000fea0003800000 */
.L_x_47:
        /* <DEDUP_REMOVED lines=12> */
.L_x_50:
[----:B------:R-:W-:Y:S05]  /*15ee0*/  BSYNC B1 ;  /* 0x0000000000017941 */ /* 0x000fea0003800000 */
.L_x_49:
        /* <DEDUP_REMOVED lines=12> */
.L_x_52:
[----:B------:R-:W-:Y:S05]  /*15fb0*/  BSYNC B1 ;  /* 0x0000000000017941 */ /* 0x000fea0003800000 */
.L_x_51:
        /* <DEDUP_REMOVED lines=12> */
.L_x_54:
[----:B------:R-:W-:Y:S05]  /*16080*/  BSYNC B1 ;  /* 0x0000000000017941 */ /* 0x000fea0003800000 */
.L_x_53:
        /* <DEDUP_REMOVED lines=12> */
.L_x_56:
[----:B------:R-:W-:Y:S05]  /*16150*/  BSYNC B1 ;  /* 0x0000000000017941 */ /* 0x000fea0003800000 */
.L_x_55:
        /* <DEDUP_REMOVED lines=12> */
.L_x_58:
[----:B------:R-:W-:Y:S05]  /*16220*/  BSYNC B1 ;  /* 0x0000000000017941 */ /* 0x000fea0003800000 */
.L_x_57:
        /* <DEDUP_REMOVED lines=12> */
.L_x_60:
[----:B------:R-:W-:Y:S05]  /*162f0*/  BSYNC B1 ;  /* 0x0000000000017941 */ /* 0x000fea0003800000 */
.L_x_59:
        /* <DEDUP_REMOVED lines=12> */
.L_x_62:
[----:B------:R-:W-:Y:S05]  /*163c0*/  BSYNC B1 ;  /* 0x0000000000017941 */ /* 0x000fea0003800000 */
.L_x_61:
        /* <DEDUP_REMOVED lines=12> */
.L_x_64:
[----:B------:R-:W-:Y:S05]  /*16490*/  BSYNC B1 ;  /* 0x0000000000017941 */ /* 0x000fea0003800000 */
.L_x_63:
        /* <DEDUP_REMOVED lines=12> */
.L_x_66:
[----:B------:R-:W-:Y:S05]  /*16560*/  BSYNC B1 ;  /* 0x0000000000017941 */ /* 0x000fea0003800000 */
.L_x_65:
        /* <DEDUP_REMOVED lines=12> */
.L_x_68:
[----:B------:R-:W-:Y:S05]  /*16630*/  BSYNC B1 ;  /* 0x0000000000017941 */ /* 0x000fea0003800000 */
.L_x_67:
        /* <DEDUP_REMOVED lines=12> */
.L_x_70:
[----:B------:R-:W-:Y:S05]  /*16700*/  BSYNC B1 ;  /* 0x0000000000017941 */ /* 0x000fea0003800000 */
.L_x_69:
        /* <DEDUP_REMOVED lines=12> */
.L_x_72:
[----:B------:R-:W-:Y:S05]  /*167d0*/  BSYNC B1 ;  /* 0x0000000000017941 */ /* 0x000fea0003800000 */
.L_x_71:
        /* <DEDUP_REMOVED lines=12> */
.L_x_74:
[----:B------:R-:W-:Y:S05]  /*168a0*/  BSYNC B1 ;  /* 0x0000000000017941 */ /* 0x000fea0003800000 */
.L_x_73:
        /* <DEDUP_REMOVED lines=12> */
.L_x_76:
[----:B------:R-:W-:Y:S05]  /*16970*/  BSYNC B1 ;  /* 0x0000000000017941 */ /* 0x000fea0003800000 */
.L_x_75:
        /* <DEDUP_REMOVED lines=12> */
.L_x_78:
[----:B------:R-:W-:Y:S05]  /*16a40*/  BSYNC B1 ;  /* 0x0000000000017941 */ /* 0x000fea0003800000 */
.L_x_77:
        /* <DEDUP_REMOVED lines=12> */
.L_x_80:
[----:B------:R-:W-:Y:S05]  /*16b10*/  BSYNC B1 ;  /* 0x0000000000017941 */ /* 0x000fea0003800000 */
.L_x_79:
        /* <DEDUP_REMOVED lines=12> */
.L_x_82:
[----:B------:R-:W-:Y:S05]  /*16be0*/  BSYNC B1 ;  /* 0x0000000000017941 */ /* 0x000fea0003800000 */
.L_x_81:
        /* <DEDUP_REMOVED lines=12> */
.L_x_84:
[----:B------:R-:W-:Y:S05]  /*16cb0*/  BSYNC B1 ;  /* 0x0000000000017941 */ /* 0x000fea0003800000 */
.L_x_83:
        /* <DEDUP_REMOVED lines=12> */
.L_x_86:
[----:B------:R-:W-:Y:S05]  /*16d80*/  BSYNC B1 ;  /* 0x0000000000017941 */ /* 0x000fea0003800000 */
.L_x_85:
        /* <DEDUP_REMOVED lines=12> */
.L_x_88:
[----:B------:R-:W-:Y:S05]  /*16e50*/  BSYNC B1 ;  /* 0x0000000000017941 */ /* 0x000fea0003800000 */
.L_x_87:
        /* <DEDUP_REMOVED lines=12> */
.L_x_90:
[----:B------:R-:W-:Y:S05]  /*16f20*/  BSYNC B1 ;  /* 0x0000000000017941 */ /* 0x000fea0003800000 */
.L_x_89:
        /* <DEDUP_REMOVED lines=12> */
.L_x_92:
[----:B------:R-:W-:Y:S05]  /*16ff0*/  BSYNC B1 ;  /* 0x0000000000017941 */ /* 0x000fea0003800000 */
.L_x_91:
        /* <DEDUP_REMOVED lines=12> */
.L_x_94:
[----:B------:R-:W-:Y:S05]  /*170c0*/  BSYNC B1 ;  /* 0x0000000000017941 */ /* 0x000fea0003800000 */
.L_x_93:
        /* <DEDUP_REMOVED lines=12> */
.L_x_96:
[----:B------:R-:W-:Y:S05]  /*17190*/  BSYNC B1 ;  /* 0x0000000000017941 */ /* 0x000fea0003800000 */
.L_x_95:
        /* <DEDUP_REMOVED lines=12> */
.L_x_98:
[----:B------:R-:W-:Y:S05]  /*17260*/  BSYNC B1 ;  /* 0x0000000000017941 */ /* 0x000fea0003800000 */
.L_x_97:
        /* <DEDUP_REMOVED lines=12> */
.L_x_100:
[----:B------:R-:W-:Y:S05]  /*17330*/  BSYNC B1 ;  /* 0x0000000000017941 */ /* 0x000fea0003800000 */
.L_x_99:
        /* <DEDUP_REMOVED lines=12> */
.L_x_102:
[----:B------:R-:W-:Y:S05]  /*17400*/  BSYNC B1 ;  /* 0x0000000000017941 */ /* 0x000fea0003800000 */
.L_x_101:
        /* <DEDUP_REMOVED lines=12> */
.L_x_104:
[----:B------:R-:W-:Y:S05]  /*174d0*/  BSYNC B1 ;  /* 0x0000000000017941 */ /* 0x000fea0003800000 */
.L_x_103:
        /* <DEDUP_REMOVED lines=12> */
.L_x_106:
[----:B------:R-:W-:Y:S05]  /*175a0*/  BSYNC B1 ;  /* 0x0000000000017941 */ /* 0x000fea0003800000 */
.L_x_105:
        /* <DEDUP_REMOVED lines=12> */
.L_x_108:
[----:B------:R-:W-:Y:S05]  /*17670*/  BSYNC B1 ;  /* 0x0000000000017941 */ /* 0x000fea0003800000 */
.L_x_107:
        /* <DEDUP_REMOVED lines=12> */
.L_x_110:
[----:B------:R-:W-:Y:S05]  /*17740*/  BSYNC B1 ;  /* 0x0000000000017941 */ /* 0x000fea0003800000 */
.L_x_109:
        /* <DEDUP_REMOVED lines=12> */
.L_x_112:
[----:B------:R-:W-:Y:S05]  /*17810*/  BSYNC B1 ;  /* 0x0000000000017941 */ /* 0x000fea0003800000 */
.L_x_111:
        /* <DEDUP_REMOVED lines=12> */
.L_x_114:
[----:B------:R-:W-:Y:S05]  /*178e0*/  BSYNC B1 ;  /* 0x0000000000017941 */ /* 0x000fea0003800000 */
.L_x_113:
        /* <DEDUP_REMOVED lines=12> */
.L_x_116:
[----:B------:R-:W-:Y:S05]  /*179b0*/  BSYNC B1 ;  /* 0x0000000000017941 */ /* 0x000fea0003800000 */
.L_x_115:
        /* <DEDUP_REMOVED lines=12> */
.L_x_118:
[----:B------:R-:W-:Y:S05]  /*17a80*/  BSYNC B1 ;  /* 0x0000000000017941 */ /* 0x000fea0003800000 */
.L_x_117:
        /* <DEDUP_REMOVED lines=12> */
.L_x_120:
[----:B------:R-:W-:Y:S05]  /*17b50*/  BSYNC B1 ;  /* 0x0000000000017941 */ /* 0x000fea0003800000 */
.L_x_119:
        /* <DEDUP_REMOVED lines=12> */
.L_x_122:
[----:B------:R-:W-:Y:S05]  /*17c20*/  BSYNC B1 ;  /* 0x0000000000017941 */ /* 0x000fea0003800000 */
.L_x_121:
        /* <DEDUP_REMOVED lines=12> */
.L_x_124:
[----:B------:R-:W-:Y:S05]  /*17cf0*/  BSYNC B1 ;  /* 0x0000000000017941 */ /* 0x000fea0003800000 */
.L_x_123:
[----:B-----5:R-:W-:Y:S01]  /*17d00*/  LOP3.LUT R4, R4, 0xff, RZ, 0xc0, !PT ;  /* 0x000000ff04047812 */ /* 0x020fe200078ec0ff */
[----:B------:R-:W-:Y:S01]  /*17d10*/  BSSY B1, `(.L_x_125) ;  /* 0x000000b000017945 */ /* 0x000fe20003800000 */
[----:B------:R-:W-:Y:S02]  /*17d20*/  ISETP.LT.OR P2, PT, R0, 0x52, !P1 ;  /* 0x000000520000780c */ /* 0x000fe40004f41670 */
[----:B------:R-:W-:-:S05]  /*17d30*/  F2FP.F16.E5M2.UNPACK_B R4, R4 ;  /* 0x00000004ff04723e */ /* 0x000fca00020004ff */
[----:B------:R-:W-:-:S05]  /*17d40*/  HADD2.F32 R4, -RZ, R4.H0_H0 ;  /* 0x20000004ff047230 */ /* 0x000fca0000004100 */
[----:B------:R-:W-:-:S04]  /*17d50*/  FMUL R4, R4, UR21 ;  /* 0x0000001504047c20 */ /* 0x000fc80008400000 */
[----:B------:R-:W-:-:S05]  /*17d60*/  FFMA R4, R172, UR20, R4 ;  /* 0x00000014ac047c23 */ /* 0x000fca0008000004 */
[----:B0-----:R-:W-:Y:S02]  /*17d70*/  F2FP.SATFINITE.E5M2.F32.PACK_AB_MERGE_C R5, RZ, R4, RZ ;  /* 0x00000004ff05723e */ /* 0x001fe400048060ff */
[----:B------:R-:W-:-:S03]  /*17d80*/  PRMT R4, RZ, 0x7610, R4 ;  /* 0x00007610ff047816 */ /* 0x000fc60000000004 */
[----:B------:R0:W-:Y:S01]  /*17d90*/  @!P3 STG.E.U8 desc[UR14][R26.64+0x50], R5 ;  /* 0x000050051a00b986 */ /* 0x0001e2000c10110e */
[----:B------:R-:W-:Y:S05]  /*17da0*/  @P2 BRA `(.L_x_126) ;  /* 0x0000000000042947 */ /* 0x000fea0003800000 */
[----:B------:R0:W5:Y:S02]  /*17db0*/  LDG.E.U8 R4, desc[UR14][R2.64+0x51] ;  /* 0x0000510e02047981 */ /* 0x000164000c1e1100 */
.L_x_126:
[----:B------:R-:W-:Y:S05]  /*17dc0*/  BSYNC B1 ;  /* 0x0000000000017941 */ /* 0x000fea0003800000 */
.L_x_125:
        /* <DEDUP_REMOVED lines=12> */
.L_x_128:
[----:B------:R-:W-:Y:S05]  /*17e90*/  BSYNC B1 ;  /* 0x0000000000017941 */ /* 0x000fea0003800000 */
.L_x_127:
        /* <DEDUP_REMOVED lines=12> */
.L_x_130:
[----:B------:R-:W-:Y:S05]  /*17f60*/  BSYNC B1 ;  /* 0x0000000000017941 */ /* 0x000fea0003800000 */
.L_x_129:
        /* <DEDUP_REMOVED lines=12> */
.L_x_132:
[----:B------:R-:W-:Y:S05]  /*18030*/  BSYNC B1 ;  /* 0x0000000000017941 */ /* 0x000fea0003800000 */
.L_x_131:
[----:B-----5:R-:W-:Y:S01]  /*18040*/  LOP3.LUT R4, R4, 0xff, RZ, 0xc0, !PT ;  /* 0x000000ff04047812 */ /* 0x020fe200078ec0ff */
[----:B------:R-:W-:Y:S01]  /*18050*/  BSSY B1, `(.L_x_133) ;  /* 0x000000b000017945 */ /* 0x000fe20003800000 */
[----:B------:R-:W-:Y:S02]  /*18060*/  ISETP.LT.OR P2, PT, R0, 0x5a, !P1 ;  /* 0x0000005a0000780c */ /* 0x000fe40004f41670 */
[----:B------:R-:W-:-:S05]  /*18070*/  F2FP.F16.E5M2.UNPACK_B R4, R4 ;  /* 0x00000004ff04723e */ /* 0x000fca00020004ff */
[----:B------:R-:W-:-:S05]  /*18080*/  HADD2.F32 R4, -RZ, R4.H0_H0 ;  /* 0x20000004ff047230 */ /* 0x000fca0000004100 */
[----:B0-----:R-:W-:Y:S01]  /*18090*/  FMUL R5, R4, UR21 ;  /* 0x0000001504057c20 */ /* 0x001fe20008400000 */
[----:B------:R-:W-:-:S03]  /*180a0*/  PRMT R4, RZ, 0x7610, R4 ;  /* 0x00007610ff047816 */ /* 0x000fc60000000004 */
[----:B------:R-:W-:-:S05]  /*180b0*/  FFMA R5, R176, UR20, R5 ;  /* 0x00000014b0057c23 */ /* 0x000fca0008000005 */
[----:B------:R-:W-:-:S05]  /*180c0*/  F2FP.SATFINITE.E5M2.F32.PACK_AB_MERGE_C R5, RZ, R5, RZ ;  /* 0x00000005ff05723e */ /* 0x000fca00048060ff */
[----:B------:R0:W-:Y:S01]  /*180d0*/  @!P3 STG.E.U8 desc[UR14][R26.64+0x58], R5 ;  /* 0x000058051a00b986 */ /* 0x0001e2000c10110e */
[----:B------:R-:W-:Y:S05]  /*180e0*/  @P2 BRA `(.L_x_134) ;  /* 0x0000000000042947 */ /* 0x000fea0003800000 */
[----:B------:R0:W5:Y:S02]  /*180f0*/  LDG.E.U8 R4, desc[UR14][R2.64+0x59] ;  /* 0x0000590e02047981 */ /* 0x000164000c1e1100 */
.L_x_134:
[----:B------:R-:W-:Y:S05]  /*18100*/  BSYNC B1 ;  /* 0x0000000000017941 */ /* 0x000fea0003800000 */
.L_x_133:
        /* <DEDUP_REMOVED lines=12> */
.L_x_136:
[----:B------:R-:W-:Y:S05]  /*181d0*/  BSYNC B1 ;  /* 0x0000000000017941 */ /* 0x000fea0003800000 */
.L_x_135:
        /* <DEDUP_REMOVED lines=12> */
.L_x_138:
[----:B------:R-:W-:Y:S05]  /*182a0*/  BSYNC B1 ;  /* 0x0000000000017941 */ /* 0x000fea0003800000 */
.L_x_137:
        /* <DEDUP_REMOVED lines=12> */
.L_x_140:
[----:B------:R-:W-:Y:S05]  /*18370*/  BSYNC B1 ;  /* 0x0000000000017941 */ /* 0x000fea0003800000 */
.L_x_139:
        /* <DEDUP_REMOVED lines=12> */
.L_x_142:
[----:B------:R-:W-:Y:S05]  /*18440*/  BSYNC B1 ;  /* 0x0000000000017941 */ /* 0x000fea0003800000 */
.L_x_141:
        /* <DEDUP_REMOVED lines=12> */
.L_x_144:
[----:B------:R-:W-:Y:S05]  /*18510*/  BSYNC B1 ;  /* 0x0000000000017941 */ /* 0x000fea0003800000 */
.L_x_143:
        /* <DEDUP_REMOVED lines=12> */
.L_x_146:
[----:B------:R-:W-:Y:S05]  /*185e0*/  BSYNC B1 ;  /* 0x0000000000017941 */ /* 0x000fea0003800000 */
.L_x_145:
        /* <DEDUP_REMOVED lines=12> */
.L_x_148:
[----:B------:R-:W-:Y:S05]  /*186b0*/  BSYNC B1 ;  /* 0x0000000000017941 */ /* 0x000fea0003800000 */
.L_x_147:
        /* <DEDUP_REMOVED lines=12> */
.L_x_150:
[----:B------:R-:W-:Y:S05]  /*18780*/  BSYNC B1 ;  /* 0x0000000000017941 */ /* 0x000fea0003800000 */
.L_x_149:
        /* <DEDUP_REMOVED lines=12> */
.L_x_152:
[----:B------:R-:W-:Y:S05]  /*18850*/  BSYNC B1 ;  /* 0x0000000000017941 */ /* 0x000fea0003800000 */
.L_x_151:
        /* <DEDUP_REMOVED lines=12> */
.L_x_154:
[----:B------:R-:W-:Y:S05]  /*18920*/  BSYNC B1 ;  /* 0x0000000000017941 */ /* 0x000fea0003800000 */
.L_x_153:
        /* <DEDUP_REMOVED lines=12> */
.L_x_156:
[----:B------:R-:W-:Y:S05]  /*189f0*/  BSYNC B1 ;  /* 0x0000000000017941 */ /* 0x000fea0003800000 */
.L_x_155:
        /* <DEDUP_REMOVED lines=12> */
.L_x_158:
[----:B------:R-:W-:Y:S05]  /*18ac0*/  BSYNC B1 ;  /* 0x0000000000017941 */ /* 0x000fea0003800000 */
.L_x_157:
        /* <DEDUP_REMOVED lines=12> */
.L_x_160:
[----:B------:R-:W-:Y:S05]  /*18b90*/  BSYNC B1 ;  /* 0x0000000000017941 */ /* 0x000fea0003800000 */
.L_x_159:
        /* <DEDUP_REMOVED lines=12> */
.L_x_162:
[----:B------:R-:W-:Y:S05]  /*18c60*/  BSYNC B1 ;  /* 0x0000000000017941 */ /* 0x000fea0003800000 */
.L_x_161:
        /* <DEDUP_REMOVED lines=12> */
.L_x_164:
[----:B------:R-:W-:Y:S05]  /*18d30*/  BSYNC B1 ;  /* 0x0000000000017941 */ /* 0x000fea0003800000 */
.L_x_163:
        /* <DEDUP_REMOVED lines=12> */
.L_x_166:
[----:B------:R-:W-:Y:S05]  /*18e00*/  BSYNC B1 ;  /* 0x0000000000017941 */ /* 0x000fea0003800000 */
.L_x_165:
        /* <DEDUP_REMOVED lines=12> */
.L_x_168:
[----:B------:R-:W-:Y:S05]  /*18ed0*/  BSYNC B1 ;  /* 0x0000000000017941 */ /* 0x000fea0003800000 */
.L_x_167:
        /* <DEDUP_REMOVED lines=12> */
.L_x_170:
[----:B------:R-:W-:Y:S05]  /*18fa0*/  BSYNC B1 ;  /* 0x0000000000017941 */ /* 0x000fea0003800000 */
.L_x_169:
        /* <DEDUP_REMOVED lines=12> */
.L_x_172:
[----:B------:R-:W-:Y:S05]  /*19070*/  BSYNC B1 ;  /* 0x0000000000017941 */ /* 0x000fea0003800000 */
.L_x_171:
        /* <DEDUP_REMOVED lines=12> */
.L_x_174:
[----:B------:R-:W-:Y:S05]  /*19140*/  BSYNC B1 ;  /* 0x0000000000017941 */ /* 0x000fea0003800000 */
.L_x_173:
        /* <DEDUP_REMOVED lines=12> */
.L_x_176:
[----:B------:R-:W-:Y:S05]  /*19210*/  BSYNC B1 ;  /* 0x0000000000017941 */ /* 0x000fea0003800000 */
.L_x_175:
        /* <DEDUP_REMOVED lines=12> */
.L_x_178:
[----:B------:R-:W-:Y:S05]  /*192e0*/  BSYNC B1 ;  /* 0x0000000000017941 */ /* 0x000fea0003800000 */
.L_x_177:
        /* <DEDUP_REMOVED lines=12> */
.L_x_180:
[----:B------:R-:W-:Y:S05]  /*193b0*/  BSYNC B1 ;  /* 0x0000000000017941 */ /* 0x000fea0003800000 */
.L_x_179:
        /* <DEDUP_REMOVED lines=12> */
.L_x_182:
[----:B------:R-:W-:Y:S05]  /*19480*/  BSYNC B1 ;  /* 0x0000000000017941 */ /* 0x000fea0003800000 */
.L_x_181:
        /* <DEDUP_REMOVED lines=12> */
.L_x_184:
[----:B------:R-:W-:Y:S05]  /*19550*/  BSYNC B1 ;  /* 0x0000000000017941 */ /* 0x000fea0003800000 */
.L_x_183:
        /* <DEDUP_REMOVED lines=12> */
.L_x_186:
[----:B------:R-:W-:Y:S05]  /*19620*/  BSYNC B1 ;  /* 0x0000000000017941 */ /* 0x000fea0003800000 */
.L_x_185:
        /* <DEDUP_REMOVED lines=12> */
.L_x_188:
[----:B------:R-:W-:Y:S05]  /*196f0*/  BSYNC B1 ;  /* 0x0000000000017941 */ /* 0x000fea0003800000 */
.L_x_187:
        /* <DEDUP_REMOVED lines=12> */
.L_x_190:
[----:B------:R-:W-:Y:S05]  /*197c0*/  BSYNC B1 ;  /* 0x0000000000017941 */ /* 0x000fea0003800000 */
.L_x_189:
        /* <DEDUP_REMOVED lines=12> */
.L_x_192:
[----:B------:R-:W-:Y:S05]  /*19890*/  BSYNC B1 ;  /* 0x0000000000017941 */ /* 0x000fea0003800000 */
.L_x_191:
        /* <DEDUP_REMOVED lines=12> */
.L_x_194:
[----:B------:R-:W-:Y:S05]  /*19960*/  BSYNC B1 ;  /* 0x0000000000017941 */ /* 0x000fea0003800000 */
.L_x_193:
        /* <DEDUP_REMOVED lines=12> */
.L_x_196:
[----:B------:R-:W-:Y:S05]  /*19a30*/  BSYNC B1 ;  /* 0x0000000000017941 */ /* 0x000fea0003800000 */
.L_x_195:
        /* <DEDUP_REMOVED lines=12> */
.L_x_198:
[----:B------:R-:W-:Y:S05]  /*19b00*/  BSYNC B1 ;  /* 0x0000000000017941 */ /* 0x000fea0003800000 */
.L_x_197:
        /* <DEDUP_REMOVED lines=12> */
.L_x_200:
[----:B------:R-:W-:Y:S05]  /*19bd0*/  BSYNC B1 ;  /* 0x0000000000017941 */ /* 0x000fea0003800000 */
.L_x_199:
        /* <DEDUP_REMOVED lines=12> */
.L_x_202:
[----:B------:R-:W-:Y:S05]  /*19ca0*/  BSYNC B1 ;  /* 0x0000000000017941 */ /* 0x000fea0003800000 */
.L_x_201:
        /* <DEDUP_REMOVED lines=12> */
.L_x_204:
[----:B------:R-:W-:Y:S05]  /*19d70*/  BSYNC B1 ;  /* 0x0000000000017941 */ /* 0x000fea0003800000 */
.L_x_203:
        /* <DEDUP_REMOVED lines=12> */
.L_x_206:
[----:B------:R-:W-:Y:S05]  /*19e40*/  BSYNC B1 ;  /* 0x0000000000017941 */ /* 0x000fea0003800000 */
.L_x_205:
        /* <DEDUP_REMOVED lines=12> */
.L_x_208:
[----:B------:R-:W-:Y:S05]  /*19f10*/  BSYNC B1 ;  /* 0x0000000000017941 */ /* 0x000fea0003800000 */
.L_x_207:
        /* <DEDUP_REMOVED lines=12> */
.L_x_210:
[----:B------:R-:W-:Y:S05]  /*19fe0*/  BSYNC B1 ;  /* 0x0000000000017941 */ /* 0x000fea0003800000 */
.L_x_209:
        /* <DEDUP_REMOVED lines=12> */
.L_x_212:
[----:B------:R-:W-:Y:S05]  /*1a0b0*/  BSYNC B1 ;  /* 0x0000000000017941 */ /* 0x000fea0003800000 */
.L_x_211:
        /* <DEDUP_REMOVED lines=12> */
.L_x_214:
[----:B------:R-:W-:Y:S05]  /*1a180*/  BSYNC B1 ;  /* 0x0000000000017941 */ /* 0x000fea0003800000 */
.L_x_213:
        /* <DEDUP_REMOVED lines=12> */
.L_x_216:
[----:B------:R-:W-:Y:S05]  /*1a250*/  BSYNC B1 ;  /* 0x0000000000017941 */ /* 0x000fea0003800000 */
.L_x_215:
        /* <DEDUP_REMOVED lines=12> */
.L_x_218:
[----:B------:R-:W-:Y:S05]  /*1a320*/  BSYNC B1 ;  /* 0x0000000000017941 */ /* 0x000fea0003800000 */
.L_x_217:
        /* <DEDUP_REMOVED lines=12> */
.L_x_220:
[----:B------:R-:W-:Y:S05]  /*1a3f0*/  BSYNC B1 ;  /* 0x0000000000017941 */ /* 0x000fea0003800000 */
.L_x_219:
        /* <DEDUP_REMOVED lines=12> */
.L_x_222:
[----:B------:R-:W-:Y:S05]  /*1a4c0*/  BSYNC B1 ;  /* 0x0000000000017941 */ /* 0x000fea0003800000 */
.L_x_221:
        /* <DEDUP_REMOVED lines=12> */
.L_x_224:
[----:B------:R-:W-:Y:S05]  /*1a590*/  BSYNC B1 ;  /* 0x0000000000017941 */ /* 0x000fea0003800000 */
.L_x_223:
        /* <DEDUP_REMOVED lines=12> */
.L_x_226:
[----:B------:R-:W-:Y:S05]  /*1a660*/  BSYNC B1 ;  /* 0x0000000000017941 */ /* 0x000fea0003800000 */
.L_x_225:
        /* <DEDUP_REMOVED lines=12> */
.L_x_228:
[----:B------:R-:W-:Y:S05]  /*1a730*/  BSYNC B1 ;  /* 0x0000000000017941 */ /* 0x000fea0003800000 */
.L_x_227:
        /* <DEDUP_REMOVED lines=12> */
.L_x_230:
[----:B------:R-:W-:Y:S05]  /*1a800*/  BSYNC B1 ;  /* 0x0000000000017941 */ /* 0x000fea0003800000 */
.L_x_229:
        /* <DEDUP_REMOVED lines=12> */
.L_x_232:
[----:B------:R-:W-:Y:S05]  /*1a8d0*/  BSYNC B1 ;  /* 0x0000000000017941 */ /* 0x000fea0003800000 */
.L_x_231:
        /* <DEDUP_REMOVED lines=12> */
.L_x_234:
[----:B------:R-:W-:Y:S05]  /*1a9a0*/  BSYNC B1 ;  /* 0x0000000000017941 */ /* 0x000fea0003800000 */
.L_x_233:
        /* <DEDUP_REMOVED lines=12> */
.L_x_236:
[----:B------:R-:W-:Y:S05]  /*1aa70*/  BSYNC B1 ;  /* 0x0000000000017941 */ /* 0x000fea0003800000 */
.L_x_235:
        /* <DEDUP_REMOVED lines=12> */
.L_x_238:
[----:B------:R-:W-:Y:S05]  /*1ab40*/  BSYNC B1 ;  /* 0x0000000000017941 */ /* 0x000fea0003800000 */
.L_x_237:
        /* <DEDUP_REMOVED lines=12> */
.L_x_240:
[----:B------:R-:W-:Y:S05]  /*1ac10*/  BSYNC B1 ;  /* 0x0000000000017941 */ /* 0x000fea0003800000 */
.L_x_239:
        /* <DEDUP_REMOVED lines=12> */
.L_x_242:
[----:B------:R-:W-:Y:S05]  /*1ace0*/  BSYNC B1 ;  /* 0x0000000000017941 */ /* 0x000fea0003800000 */
.L_x_241:
        /* <DEDUP_REMOVED lines=12> */
.L_x_244:
[----:B------:R-:W-:Y:S05]  /*1adb0*/  BSYNC B1 ;  /* 0x0000000000017941 */ /* 0x000fea0003800000 */
.L_x_243:
        /* <DEDUP_REMOVED lines=12> */
.L_x_246:
[----:B------:R-:W-:Y:S05]  /*1ae80*/  BSYNC B1 ;  /* 0x0000000000017941 */ /* 0x000fea0003800000 */
.L_x_245:
        /* <DEDUP_REMOVED lines=12> */
.L_x_248:
[----:B------:R-:W-:Y:S05]  /*1af50*/  BSYNC B1 ;  /* 0x0000000000017941 */ /* 0x000fea0003800000 */
.L_x_247:
        /* <DEDUP_REMOVED lines=12> */
.L_x_250:
[----:B------:R-:W-:Y:S05]  /*1b020*/  BSYNC B1 ;  /* 0x0000000000017941 */ /* 0x000fea0003800000 */
.L_x_249:
        /* <DEDUP_REMOVED lines=12> */
.L_x_252:
[----:B------:R-:W-:Y:S05]  /*1b0f0*/  BSYNC B1 ;  /* 0x0000000000017941 */ /* 0x000fea0003800000 */
.L_x_251:
        /* <DEDUP_REMOVED lines=12> */
.L_x_254:
[----:B------:R-:W-:Y:S05]  /*1b1c0*/  BSYNC B1 ;  /* 0x0000000000017941 */ /* 0x000fea0003800000 */
.L_x_253:
        /* <DEDUP_REMOVED lines=12> */
.L_x_256:
[----:B------:R-:W-:Y:S05]  /*1b290*/  BSYNC B1 ;  /* 0x0000000000017941 */ /* 0x000fea0003800000 */
.L_x_255:
[----:B0-----:R-:W2:Y:S01]  /*1b2a0*/  LDL.LU R5, [R1+0x200] ;  /* 0x0002000001057983 */ /* 0x001ea20000300800 */
[----:B-----5:R-:W-:Y:S01]  /*1b2b0*/  LOP3.LUT R4, R4, 0xff, RZ, 0xc0, !PT ;  /* 0x000000ff04047812 */ /* 0x020fe200078ec0ff */
[----:B------:R-:W-:Y:S01]  /*1b2c0*/  BSSY B1, `(.L_x_257) ;  /* 0x000000b000017945 */ /* 0x000fe20003800000 */
[----:B------:R-:W-:Y:S02]  /*1b2d0*/  ISETP.LT.OR P2, PT, R0, 0xda, !P0 ;  /* 0x000000da0000780c */ /* 0x000fe40004741670 */
[----:B------:R-:W-:-:S05]  /*1b2e0*/  F2FP.F16.E5M2.UNPACK_B R4, R4 ;  /* 0x00000004ff04723e */ /* 0x000fca00020004ff */
[----:B------:R-:W-:-:S05]  /*1b2f0*/  HADD2.F32 R4, -RZ, R4.H0_H0 ;  /* 0x20000004ff047230 */ /* 0x000fca0000004100 */
[----:B------:R-:W-:-:S04]  /*1b300*/  FMUL R4, R4, UR21 ;  /* 0x0000001504047c20 */ /* 0x000fc80008400000 */
[----:B--2---:R-:W-:-:S05]  /*1b310*/  FFMA R4, R5, UR20, R4 ;  /* 0x0000001405047c23 */ /* 0x004fca0008000004 */
[----:B------:R-:W-:Y:S02]  /*1b320*/  F2FP.SATFINITE.E5M2.F32.PACK_AB_MERGE_C R5, RZ, R4, RZ ;  /* 0x00000004ff05723e */ /* 0x000fe400048060ff */
[----:B------:R-:W-:-:S03]  /*1b330*/  PRMT R4, RZ, 0x7610, R4 ;  /* 0x00007610ff047816 */ /* 0x000fc60000000004 */
[----:B------:R0:W-:Y:S01]  /*1b340*/  @!P3 STG.E.U8 desc[UR14][R24.64+0xd8], R5 ;  /* 0x0000d8051800b986 */ /* 0x0001e2000c10110e */
[----:B------:R-:W-:Y:S05]  /*1b350*/  @P2 BRA `(.L_x_258) ;  /* 0x0000000000042947 */ /* 0x000fea0003800000 */
[----:B------:R2:W5:Y:S02]  /*1b360*/  LDG.E.U8 R4, desc[UR14][R32.64+0xd9] ;  /* 0x0000d90e20047981 */ /* 0x000564000c1e1100 */
.L_x_258:
[----:B------:R-:W-:Y:S05]  /*1b370*/  BSYNC B1 ;  /* 0x0000000000017941 */ /* 0x000fea0003800000 */
.L_x_257:
[----:B0-----:R-:W3:Y:S01]  /*1b380*/  LDL.LU R5, [R1+0x204] ;  /* 0x0002040001057983 */ /* 0x001ee20000300800 */
[----:B-----5:R-:W-:Y:S01]  /*1b390*/  LOP3.LUT R4, R4, 0xff, RZ, 0xc0, !PT ;  /* 0x000000ff04047812 */ /* 0x020fe200078ec0ff */
[----:B------:R-:W-:Y:S01]  /*1b3a0*/  BSSY B1, `(.L_x_259) ;  /* 0x000000b000017945 */ /* 0x000fe20003800000 */
[----:B------:R-:W-:Y:S02]  /*1b3b0*/  ISETP.LT.OR P3, PT, R0, 0xd9, !P1 ;  /* 0x000000d90000780c */ /* 0x000fe40004f61670 */
[----:B------:R-:W-:-:S05]  /*1b3c0*/  F2FP.F16.E5M2.UNPACK_B R4, R4 ;  /* 0x00000004ff04723e */ /* 0x000fca00020004ff */
[----:B------:R-:W-:-:S05]  /*1b3d0*/  HADD2.F32 R4, -RZ, R4.H0_H0 ;  /* 0x20000004ff047230 */ /* 0x000fca0000004100 */
[----:B------:R-:W-:-:S04]  /*1b3e0*/  FMUL R4, R4, UR21 ;  /* 0x0000001504047c20 */ /* 0x000fc80008400000 */
[----:B---3--:R-:W-:-:S05]  /*1b3f0*/  FFMA R4, R5, UR20, R4 ;  /* 0x0000001405047c23 */ /* 0x008fca0008000004 */
[----:B------:R-:W-:Y:S02]  /*1b400*/  F2FP.SATFINITE.E5M2.F32.PACK_AB_MERGE_C R5, RZ, R4, RZ ;  /* 0x00000004ff05723e */ /* 0x000fe400048060ff */
[----:B------:R-:W-:-:S03]  /*1b410*/  PRMT R4, RZ, 0x7610, R4 ;  /* 0x00007610ff047816 */ /* 0x000fc60000000004 */
[----:B------:R0:W-:Y:S01]  /*1b420*/  @!P2 STG.E.U8 desc[UR14][R24.64+0xd9], R5 ;  /* 0x0000d9051800a986 */ /* 0x0001e2000c10110e */
[----:B------:R-:W-:Y:S05]  /*1b430*/  @P3 BRA `(.L_x_260) ;  /* 0x0000000000043947 */ /* 0x000fea0003800000 */
[----:B------:R3:W5:Y:S02]  /*1b440*/  LDG.E.U8 R4, desc[UR14][R2.64+0xd8] ;  /* 0x0000d80e02047981 */ /* 0x000764000c1e1100 */
.L_x_260:
[----:B------:R-:W-:Y:S05]  /*1b450*/  BSYNC B1 ;  /* 0x0000000000017941 */ /* 0x000fea0003800000 */
.L_x_259:
        /* <DEDUP_REMOVED lines=13> */
.L_x_262:
[----:B------:R-:W-:Y:S05]  /*1b530*/  BSYNC B1 ;  /* 0x0000000000017941 */ /* 0x000fea0003800000 */
.L_x_261:
        /* <DEDUP_REMOVED lines=13> */
.L_x_264:
[----:B------:R-:W-:Y:S05]  /*1b610*/  BSYNC B1 ;  /* 0x0000000000017941 */ /* 0x000fea0003800000 */
.L_x_263:
        /* <DEDUP_REMOVED lines=13> */
.L_x_266:
[----:B------:R-:W-:Y:S05]  /*1b6f0*/  BSYNC B1 ;  /* 0x0000000000017941 */ /* 0x000fea0003800000 */
.L_x_265:
        /* <DEDUP_REMOVED lines=13> */
.L_x_268:
[----:B------:R-:W-:Y:S05]  /*1b7d0*/  BSYNC B1 ;  /* 0x0000000000017941 */ /* 0x000fea0003800000 */
.L_x_267:
        /* <DEDUP_REMOVED lines=13> */
.L_x_270:
[----:B------:R-:W-:Y:S05]  /*1b8b0*/  BSYNC B1 ;  /* 0x0000000000017941 */ /* 0x000fea0003800000 */
.L_x_269:
        /* <DEDUP_REMOVED lines=13> */
.L_x_272:
[----:B------:R-:W-:Y:S05]  /*1b990*/  BSYNC B1 ;  /* 0x0000000000017941 */ /* 0x000fea0003800000 */
.L_x_271:
        /* <DEDUP_REMOVED lines=13> */
.L_x_274:
[----:B------:R-:W-:Y:S05]  /*1ba70*/  BSYNC B1 ;  /* 0x0000000000017941 */ /* 0x000fea0003800000 */
.L_x_273:
        /* <DEDUP_REMOVED lines=13> */
.L_x_276:
[----:B------:R-:W-:Y:S05]  /*1bb50*/  BSYNC B1 ;  /* 0x0000000000017941 */ /* 0x000fea0003800000 */
.L_x_275:
        /* <DEDUP_REMOVED lines=13> */
.L_x_278:
[----:B------:R-:W-:Y:S05]  /*1bc30*/  BSYNC B1 ;  /* 0x0000000000017941 */ /* 0x000fea0003800000 */
.L_x_277:
        /* <DEDUP_REMOVED lines=13> */
.L_x_280:
[----:B------:R-:W-:Y:S05]  /*1bd10*/  BSYNC B1 ;  /* 0x0000000000017941 */ /* 0x000fea0003800000 */
.L_x_279:
        /* <DEDUP_REMOVED lines=13> */
.L_x_282:
[----:B------:R-:W-:Y:S05]  /*1bdf0*/  BSYNC B1 ;  /* 0x0000000000017941 */ /* 0x000fea0003800000 */
.L_x_281:
        /* <DEDUP_REMOVED lines=13> */
.L_x_284:
[----:B------:R-:W-:Y:S05]  /*1bed0*/  BSYNC B1 ;  /* 0x0000000000017941 */ /* 0x000fea0003800000 */
.L_x_283:
        /* <DEDUP_REMOVED lines=13> */
.L_x_286:
[----:B------:R-:W-:Y:S05]  /*1bfb0*/  BSYNC B1 ;  /* 0x0000000000017941 */ /* 0x000fea0003800000 */
.L_x_285:
        /* <DEDUP_REMOVED lines=13> */
.L_x_288:
[----:B------:R-:W-:Y:S05]  /*1c090*/  BSYNC B1 ;  /* 0x0000000000017941 */ /* 0x000fea0003800000 */
.L_x_287:
        /* <DEDUP_REMOVED lines=13> */
.L_x_290:
[----:B------:R-:W-:Y:S05]  /*1c170*/  BSYNC B1 ;  /* 0x0000000000017941 */ /* 0x000fea0003800000 */
.L_x_289:
        /* <DEDUP_REMOVED lines=13> */
.L_x_292:
[----:B------:R-:W-:Y:S05]  /*1c250*/  BSYNC B1 ;  /* 0x0000000000017941 */ /* 0x000fea0003800000 */
.L_x_291:
        /* <DEDUP_REMOVED lines=13> */
.L_x_294:
[----:B------:R-:W-:Y:S05]  /*1c330*/  BSYNC B1 ;  /* 0x0000000000017941 */ /* 0x000fea0003800000 */
.L_x_293:
[----:B------:R-:W2:Y:S01]  /*1c340*/  LDL.LU R7, [R1+0x24c] ;  /* 0x00024c0001077983 */ /* 0x000ea20000300800 */
[----:B-----5:R-:W-:Y:S01]  /*1c350*/  LOP3.LUT R4, R4, 0xff, RZ, 0xc0, !PT ;  /* 0x000000ff04047812 */ /* 0x020fe200078ec0ff */
[----:B------:R-:W-:Y:S01]  /*1c360*/  BSSY B1, `(.L_x_295) ;  /* 0x0000013000017945 */ /* 0x000fe20003800000 */
[----:B0-----:R-:W-:Y:S02]  /*1c370*/  IADD3 R5, P0, R35, 0x80, RZ ;  /* 0x0000008023057810 */ /* 0x001fe40007f1e0ff */
[----:B------:R-:W-:-:S03]  /*1c380*/  F2FP.F16.E5M2.UNPACK_B R4, R4 ;  /* 0x00000004ff04723e */ /* 0x000fc600020004ff */
[----:B--234-:R-:W-:Y:S01]  /*1c390*/  IMAD.X R2, RZ, RZ, R37, P0 ;  /* 0x000000ffff027224 */ /* 0x01cfe200000e0625 */
[----:B------:R-:W-:Y:S01]  /*1c3a0*/  ISETP.GE.AND P0, PT, R34, 0x81, PT ;  /* 0x000000812200780c */ /* 0x000fe20003f06270 */
[----:B------:R-:W-:Y:S02]  /*1c3b0*/  HADD2.F32 R4, -RZ, R4.H0_H0 ;  /* 0x20000004ff047230 */ /* 0x000fe40000004100 */
[----:B------:R-:W-:Y:S01]  /*1c3c0*/  IMAD R6, R2, UR6, RZ ;  /* 0x0000000602067c24 */ /* 0x000fe2000f8e02ff */
[----:B------:R-:W-:Y:S01]  /*1c3d0*/  ISETP.LT.OR P3, PT, R0, 0x1, !P0 ;  /* 0x000000010000780c */ /* 0x000fe20004761670 */
[----:B------:R-:W-:-:S04]  /*1c3e0*/  IMAD.WIDE.U32 R2, R5, UR6, R38 ;  /* 0x0000000605027c25 */ /* 0x000fc8000f8e0026 */
[----:B------:R-:W-:Y:S01]  /*1c3f0*/  FMUL R4, R4, UR21 ;  /* 0x0000001504047c20 */ /* 0x000fe20008400000 */
[----:B------:R-:W-:Y:S01]  /*1c400*/  IMAD R5, R5, UR7, R6 ;  /* 0x0000000705057c24 */ /* 0x000fe2000f8e0206 */
[----:B------:R-:W-:-:S04]  /*1c410*/  IADD3 R2, P2, R2, UR8, RZ ;  /* 0x0000000802027c10 */ /* 0x000fc8000ff5e0ff */
[----:B------:R-:W-:Y:S01]  /*1c420*/  IADD3.X R3, R3, UR9, R5, P2, !PT ;  /* 0x0000000903037c10 */ /* 0x000fe200097fe405 */
[----:B------:R-:W-:-:S05]  /*1c430*/  FFMA R4, R7, UR20, R4 ;  /* 0x0000001407047c23 */ /* 0x000fca0008000004 */
[----:B------:R-:W-:Y:S02]  /*1c440*/  F2FP.SATFINITE.E5M2.F32.PACK_AB_MERGE_C R7, RZ, R4, RZ ;  /* 0x00000004ff07723e */ /* 0x000fe400048060ff */
[----:B------:R-:W-:-:S03]  /*1c450*/  PRMT R4, RZ, 0x7610, R4 ;  /* 0x00007610ff047816 */ /* 0x000fc60000000004 */
[----:B------:R0:W-:Y:S01]  /*1c460*/  @!P1 STG.E.U8 desc[UR14][R26.64+0xf9], R7 ;  /* 0x0000f9071a009986 */ /* 0x0001e2000c10110e */
[----:B------:R-:W-:Y:S05]  /*1c470*/  @P3 BRA `(.L_x_296) ;  /* 0x0000000000043947 */ /* 0x000fea0003800000 */
[----:B------:R2:W5:Y:S02]  /*1c480*/  LDG.E.U8 R4, desc[UR14][R2.64] ;  /* 0x0000000e02047981 */ /* 0x000564000c1e1100 */
.L_x_296:
[----:B------:R-:W-:Y:S05]  /*1c490*/  BSYNC B1 ;  /* 0x0000000000017941 */ /* 0x000fea0003800000 */
.L_x_295:
[----:B------:R-:W3:Y:S01]  /*1c4a0*/  LDL.LU R5, [R1+0x250] ;  /* 0x0002500001057983 */ /* 0x000ee20000300800 */
        /* <DEDUP_REMOVED lines=12> */
.L_x_298:
[----:B------:R-:W-:Y:S05]  /*1c570*/  BSYNC B1 ;  /* 0x0000000000017941 */ /* 0x000fea0003800000 */
.L_x_297:
[----:B---3--:R-:W3:Y:S01]  /*1c580*/  LDL.LU R5, [R1+0x254] ;  /* 0x0002540001057983 */ /* 0x008ee20000300800 */
[----:B-----5:R-:W-:Y:S01]  /*1c590*/  LOP3.LUT R4, R4, 0xff, RZ, 0xc0, !PT ;  /* 0x000000ff04047812 */ /* 0x020fe200078ec0ff */
[----:B------:R-:W-:Y:S01]  /*1c5a0*/  BSSY B1, `(.L_x_299) ;  /* 0x0000013000017945 */ /* 0x000fe20003800000 */
[----:B------:R-:W-:Y:S02]  /*1c5b0*/  IADD3 R35, P1, R35, 0x88, RZ ;  /* 0x0000008823237810 */ /* 0x000fe40007f3e0ff */
[----:B------:R-:W-:Y:S02]  /*1c5c0*/  F2FP.F16.E5M2.UNPACK_B R4, R4 ;  /* 0x00000004ff04723e */ /* 0x000fe400020004ff */
[----:B------:R-:W-:Y:S01]  /*1c5d0*/  PRMT R6, RZ, 0x7610, R6 ;  /* 0x00007610ff067816 */ /* 0x000fe20000000006 */
[----:B------:R-:W-:Y:S01]  /*1c5e0*/  IMAD.X R36, RZ, RZ, R37, P1 ;  /* 0x000000ffff247224 */ /* 0x000fe200008e0625 */
[----:B------:R-:W-:Y:S01]  /*1c5f0*/  ISETP.GE.AND P1, PT, R34, 0x89, PT ;  /* 0x000000892200780c */ /* 0x000fe20003f26270 */
[----:B------:R-:W-:-:S02]  /*1c600*/  HADD2.F32 R4, -RZ, R4.H0_H0 ;  /* 0x20000004ff047230 */ /* 0x000fc40000004100 */
[----:B------:R-:W-:Y:S01]  /*1c610*/  IMAD R36, R36, UR6, RZ ;  /* 0x0000000624247c24 */ /* 0x000fe2000f8e02ff */
[----:B------:R-:W-:Y:S01]  /*1c620*/  ISETP.LT.OR P5, PT, R0, 0x1, !P1 ;  /* 0x000000010000780c */ /* 0x000fe20004fa1670 */
[----:B------:R-:W-:-:S04]  /*1c630*/  IMAD.WIDE.U32 R38, R35, UR6, R38 ;  /* 0x0000000623267c25 */ /* 0x000fc8000f8e0026 */
[----:B------:R-:W-:Y:S01]  /*1c640*/  FMUL R4, R4, UR21 ;  /* 0x0000001504047c20 */ /* 0x000fe20008400000 */
[----:B------:R-:W-:-:S03]  /*1c650*/  IMAD R35, R35, UR7, R36 ;  /* 0x0000000723237c24 */ /* 0x000fc6000f8e0224 */
[----:B---3--:R-:W-:Y:S01]  /*1c660*/  FFMA R5, R5, UR20, R4 ;  /* 0x0000001405057c23 */ /* 0x008fe20008000004 */
[----:B------:R-:W-:-:S04]  /*1c670*/  IADD3 R4, P3, R38, UR8, RZ ;  /* 0x0000000826047c10 */ /* 0x000fc8000ff7e0ff */
[----:B0-----:R-:W-:Y:S02]  /*1c680*/  F2FP.SATFINITE.E5M2.F32.PACK_AB_MERGE_C R7, RZ, R5, RZ ;  /* 0x00000005ff07723e */ /* 0x001fe400048060ff */
[----:B------:R-:W-:-:S03]  /*1c690*/  IADD3.X R5, R39, UR9, R35, P3, !PT ;  /* 0x0000000927057c10 */ /* 0x000fc60009ffe423 */
[----:B------:R0:W-:Y:S01]  /*1c6a0*/  @!P2 STG.E.U8 desc[UR14][R30.64+0x1], R7 ;  /* 0x000001071e00a986 */ /* 0x0001e2000c10110e */
[----:B------:R-:W-:Y:S05]  /*1c6b0*/  @P5 BRA `(.L_x_300) ;  /* 0x0000000000045947 */ /* 0x000fea0003800000 */
[----:B------:R3:W5:Y:S02]  /*1c6c0*/  LDG.E.U8 R6, desc[UR14][R4.64] ;  /* 0x0000000e04067981 */ /* 0x000764000c1e1100 */
.L_x_300:
[----:B------:R-:W-:Y:S05]  /*1c6d0*/  BSYNC B1 ;  /* 0x0000000000017941 */ /* 0x000fea0003800000 */
.L_x_299:
        /* <DEDUP_REMOVED lines=13> */
.L_x_302:
[----:B------:R-:W-:Y:S05]  /*1c7b0*/  BSYNC B1 ;  /* 0x0000000000017941 */ /* 0x000fea0003800000 */
.L_x_301:
        /* <DEDUP_REMOVED lines=13> */
.L_x_304:
[----:B------:R-:W-:Y:S05]  /*1c890*/  BSYNC B1 ;  /* 0x0000000000017941 */ /* 0x000fea0003800000 */
.L_x_303:
        /* <DEDUP_REMOVED lines=13> */
.L_x_306:
[----:B------:R-:W-:Y:S05]  /*1c970*/  BSYNC B1 ;  /* 0x0000000000017941 */ /* 0x000fea0003800000 */
.L_x_305:
        /* <DEDUP_REMOVED lines=13> */
.L_x_308:
[----:B------:R-:W-:Y:S05]  /*1ca50*/  BSYNC B1 ;  /* 0x0000000000017941 */ /* 0x000fea0003800000 */
.L_x_307:
        /* <DEDUP_REMOVED lines=13> */
.L_x_310:
[----:B------:R-:W-:Y:S05]  /*1cb30*/  BSYNC B1 ;  /* 0x0000000000017941 */ /* 0x000fea0003800000 */
.L_x_309:
        /* <DEDUP_REMOVED lines=13> */
.L_x_312:
[----:B------:R-:W-:Y:S05]  /*1cc10*/  BSYNC B1 ;  /* 0x0000000000017941 */ /* 0x000fea0003800000 */
.L_x_311:
        /* <DEDUP_REMOVED lines=13> */
.L_x_314:
[----:B------:R-:W-:Y:S05]  /*1ccf0*/  BSYNC B1 ;  /* 0x0000000000017941 */ /* 0x000fea0003800000 */
.L_x_313:
        /* <DEDUP_REMOVED lines=13> */
.L_x_316:
[----:B------:R-:W-:Y:S05]  /*1cdd0*/  BSYNC B1 ;  /* 0x0000000000017941 */ /* 0x000fea0003800000 */
.L_x_315:
        /* <DEDUP_REMOVED lines=13> */
.L_x_318:
[----:B------:R-:W-:Y:S05]  /*1ceb0*/  BSYNC B1 ;  /* 0x0000000000017941 */ /* 0x000fea0003800000 */
.L_x_317:
        /* <DEDUP_REMOVED lines=13> */
.L_x_320:
[----:B------:R-:W-:Y:S05]  /*1cf90*/  BSYNC B1 ;  /* 0x0000000000017941 */ /* 0x000fea0003800000 */
.L_x_319:
        /* <DEDUP_REMOVED lines=13> */
.L_x_322:
[----:B------:R-:W-:Y:S05]  /*1d070*/  BSYNC B1 ;  /* 0x0000000000017941 */ /* 0x000fea0003800000 */
.L_x_321:
        /* <DEDUP_REMOVED lines=13> */
.L_x_324:
[----:B------:R-:W-:Y:S05]  /*1d150*/  BSYNC B1 ;  /* 0x0000000000017941 */ /* 0x000fea0003800000 */
.L_x_323:
        /* <DEDUP_REMOVED lines=13> */
.L_x_326:
[----:B------:R-:W-:Y:S05]  /*1d230*/  BSYNC B1 ;  /* 0x0000000000017941 */ /* 0x000fea0003800000 */
.L_x_325:
        /* <DEDUP_REMOVED lines=13> */
.L_x_328:
[----:B------:R-:W-:Y:S05]  /*1d310*/  BSYNC B1 ;  /* 0x0000000000017941 */ /* 0x000fea0003800000 */
.L_x_327:
        /* <DEDUP_REMOVED lines=13> */
.L_x_330:
[----:B------:R-:W-:Y:S05]  /*1d3f0*/  BSYNC B1 ;  /* 0x0000000000017941 */ /* 0x000fea0003800000 */
.L_x_329:
        /* <DEDUP_REMOVED lines=13> */
.L_x_332:
[----:B------:R-:W-:Y:S05]  /*1d4d0*/  BSYNC B1 ;  /* 0x0000000000017941 */ /* 0x000fea0003800000 */
.L_x_331:
        /* <DEDUP_REMOVED lines=13> */
.L_x_334:
[----:B------:R-:W-:Y:S05]  /*1d5b0*/  BSYNC B1 ;  /* 0x0000000000017941 */ /* 0x000fea0003800000 */
.L_x_333:
        /* <DEDUP_REMOVED lines=13> */
.L_x_336:
[----:B------:R-:W-:Y:S05]  /*1d690*/  BSYNC B1 ;  /* 0x0000000000017941 */ /* 0x000fea0003800000 */
.L_x_335:
        /* <DEDUP_REMOVED lines=13> */
.L_x_338:
[----:B------:R-:W-:Y:S05]  /*1d770*/  BSYNC B1 ;  /* 0x0000000000017941 */ /* 0x000fea0003800000 */
.L_x_337:
        /* <DEDUP_REMOVED lines=13> */
.L_x_340:
[----:B------:R-:W-:Y:S05]  /*1d850*/  BSYNC B1 ;  /* 0x0000000000017941 */ /* 0x000fea0003800000 */
.L_x_339:
        /* <DEDUP_REMOVED lines=13> */
.L_x_342:
[----:B------:R-:W-:Y:S05]  /*1d930*/  BSYNC B1 ;  /* 0x0000000000017941 */ /* 0x000fea0003800000 */
.L_x_341:
        /* <DEDUP_REMOVED lines=13> */
.L_x_344:
[----:B------:R-:W-:Y:S05]  /*1da10*/  BSYNC B1 ;  /* 0x0000000000017941 */ /* 0x000fea0003800000 */
.L_x_343:
        /* <DEDUP_REMOVED lines=13> */
.L_x_346:
[----:B------:R-:W-:Y:S05]  /*1daf0*/  BSYNC B1 ;  /* 0x0000000000017941 */ /* 0x000fea0003800000 */
.L_x_345:
        /* <DEDUP_REMOVED lines=13> */
.L_x_348:
[----:B------:R-:W-:Y:S05]  /*1dbd0*/  BSYNC B1 ;  /* 0x0000000000017941 */ /* 0x000fea0003800000 */
.L_x_347:
        /* <DEDUP_REMOVED lines=13> */
.L_x_350:
[----:B------:R-:W-:Y:S05]  /*1dcb0*/  BSYNC B1 ;  /* 0x0000000000017941 */ /* 0x000fea0003800000 */
.L_x_349:
        /* <DEDUP_REMOVED lines=13> */
.L_x_352:
[----:B------:R-:W-:Y:S05]  /*1dd90*/  BSYNC B1 ;  /* 0x0000000000017941 */ /* 0x000fea0003800000 */
.L_x_351:
        /* <DEDUP_REMOVED lines=13> */
.L_x_354:
[----:B------:R-:W-:Y:S05]  /*1de70*/  BSYNC B1 ;  /* 0x0000000000017941 */ /* 0x000fea0003800000 */
.L_x_353:
        /* <DEDUP_REMOVED lines=13> */
.L_x_356:
[----:B------:R-:W-:Y:S05]  /*1df50*/  BSYNC B1 ;  /* 0x0000000000017941 */ /* 0x000fea0003800000 */
.L_x_355:
        /* <DEDUP_REMOVED lines=13> */
.L_x_358:
[----:B------:R-:W-:Y:S05]  /*1e030*/  BSYNC B1 ;  /* 0x0000000000017941 */ /* 0x000fea0003800000 */
.L_x_357:
        /* <DEDUP_REMOVED lines=13> */
.L_x_360:
[----:B------:R-:W-:Y:S05]  /*1e110*/  BSYNC B1 ;  /* 0x0000000000017941 */ /* 0x000fea0003800000 */
.L_x_359:
        /* <DEDUP_REMOVED lines=13> */
.L_x_362:
[----:B------:R-:W-:Y:S05]  /*1e1f0*/  BSYNC B1 ;  /* 0x0000000000017941 */ /* 0x000fea0003800000 */
.L_x_361:
        /* <DEDUP_REMOVED lines=13> */
.L_x_364:
[----:B------:R-:W-:Y:S05]  /*1e2d0*/  BSYNC B1 ;  /* 0x0000000000017941 */ /* 0x000fea0003800000 */
.L_x_363:
        /* <DEDUP_REMOVED lines=13> */
.L_x_366:
[----:B------:R-:W-:Y:S05]  /*1e3b0*/  BSYNC B1 ;  /* 0x0000000000017941 */ /* 0x000fea0003800000 */
.L_x_365:
        /* <DEDUP_REMOVED lines=13> */
.L_x_368:
[----:B------:R-:W-:Y:S05]  /*1e490*/  BSYNC B1 ;  /* 0x0000000000017941 */ /* 0x000fea0003800000 */
.L_x_367:
        /* <DEDUP_REMOVED lines=13> */
.L_x_370:
[----:B------:R-:W-:Y:S05]  /*1e570*/  BSYNC B1 ;  /* 0x0000000000017941 */ /* 0x000fea0003800000 */
.L_x_369:
        /* <DEDUP_REMOVED lines=13> */
.L_x_372:
[----:B------:R-:W-:Y:S05]  /*1e650*/  BSYNC B1 ;  /* 0x0000000000017941 */ /* 0x000fea0003800000 */
.L_x_371:
        /* <DEDUP_REMOVED lines=13> */
.L_x_374:
[----:B------:R-:W-:Y:S05]  /*1e730*/  BSYNC B1 ;  /* 0x0000000000017941 */ /* 0x000fea0003800000 */
.L_x_373:
        /* <DEDUP_REMOVED lines=13> */
.L_x_376:
[----:B------:R-:W-:Y:S05]  /*1e810*/  BSYNC B1 ;  /* 0x0000000000017941 */ /* 0x000fea0003800000 */
.L_x_375:
        /* <DEDUP_REMOVED lines=13> */
.L_x_378:
[----:B------:R-:W-:Y:S05]  /*1e8f0*/  BSYNC B1 ;  /* 0x0000000000017941 */ /* 0x000fea0003800000 */
.L_x_377:
        /* <DEDUP_REMOVED lines=13> */
.L_x_380:
[----:B------:R-:W-:Y:S05]  /*1e9d0*/  BSYNC B1 ;  /* 0x0000000000017941 */ /* 0x000fea0003800000 */
.L_x_379:
        /* <DEDUP_REMOVED lines=13> */
.L_x_382:
[----:B------:R-:W-:Y:S05]  /*1eab0*/  BSYNC B1 ;  /* 0x0000000000017941 */ /* 0x000fea0003800000 */
.L_x_381:
        /* <DEDUP_REMOVED lines=13> */
.L_x_384:
[----:B------:R-:W-:Y:S05]  /*1eb90*/  BSYNC B1 ;  /* 0x0000000000017941 */ /* 0x000fea0003800000 */
.L_x_383:
        /* <DEDUP_REMOVED lines=13> */
.L_x_386:
[----:B------:R-:W-:Y:S05]  /*1ec70*/  BSYNC B1 ;  /* 0x0000000000017941 */ /* 0x000fea0003800000 */
.L_x_385:
        /* <DEDUP_REMOVED lines=13> */
.L_x_388:
[----:B------:R-:W-:Y:S05]  /*1ed50*/  BSYNC B1 ;  /* 0x0000000000017941 */ /* 0x000fea0003800000 */
.L_x_387:
        /* <DEDUP_REMOVED lines=13> */
.L_x_390:
[----:B------:R-:W-:Y:S05]  /*1ee30*/  BSYNC B1 ;  /* 0x0000000000017941 */ /* 0x000fea0003800000 */
.L_x_389:
        /* <DEDUP_REMOVED lines=13> */
.L_x_392:
[----:B------:R-:W-:Y:S05]  /*1ef10*/  BSYNC B1 ;  /* 0x0000000000017941 */ /* 0x000fea0003800000 */
.L_x_391:
        /* <DEDUP_REMOVED lines=13> */
.L_x_394:
[----:B------:R-:W-:Y:S05]  /*1eff0*/  BSYNC B1 ;  /* 0x0000000000017941 */ /* 0x000fea0003800000 */
.L_x_393:
        /* <DEDUP_REMOVED lines=13> */
.L_x_396:
[----:B------:R-:W-:Y:S05]  /*1f0d0*/  BSYNC B1 ;  /* 0x0000000000017941 */ /* 0x000fea0003800000 */
.L_x_395:
        /* <DEDUP_REMOVED lines=13> */
.L_x_398:
[----:B------:R-:W-:Y:S05]  /*1f1b0*/  BSYNC B1 ;  /* 0x0000000000017941 */ /* 0x000fea0003800000 */
.L_x_397:
        /* <DEDUP_REMOVED lines=13> */
.L_x_400:
[----:B------:R-:W-:Y:S05]  /*1f290*/  BSYNC B1 ;  /* 0x0000000000017941 */ /* 0x000fea0003800000 */
.L_x_399:
        /* <DEDUP_REMOVED lines=13> */
.L_x_402:
[----:B------:R-:W-:Y:S05]  /*1f370*/  BSYNC B1 ;  /* 0x0000000000017941 */ /* 0x000fea0003800000 */
.L_x_401:
        /* <DEDUP_REMOVED lines=13> */
.L_x_404:
[----:B------:R-:W-:Y:S05]  /*1f450*/  BSYNC B1 ;  /* 0x0000000000017941 */ /* 0x000fea0003800000 */
.L_x_403:
        /* <DEDUP_REMOVED lines=13> */
.L_x_406:
[----:B------:R-:W-:Y:S05]  /*1f530*/  BSYNC B1 ;  /* 0x0000000000017941 */ /* 0x000fea0003800000 */
.L_x_405:
        /* <DEDUP_REMOVED lines=13> */
.L_x_408:
[----:B------:R-:W-:Y:S05]  /*1f610*/  BSYNC B1 ;  /* 0x0000000000017941 */ /* 0x000fea0003800000 */
.L_x_407:
        /* <DEDUP_REMOVED lines=13> */
.L_x_410:
[----:B------:R-:W-:Y:S05]  /*1f6f0*/  BSYNC B1 ;  /* 0x0000000000017941 */ /* 0x000fea0003800000 */
.L_x_409:
        /* <DEDUP_REMOVED lines=13> */
.L_x_412:
[----:B------:R-:W-:Y:S05]  /*1f7d0*/  BSYNC B1 ;  /* 0x0000000000017941 */ /* 0x000fea0003800000 */
.L_x_411:
        /* <DEDUP_REMOVED lines=13> */
.L_x_414:
[----:B------:R-:W-:Y:S05]  /*1f8b0*/  BSYNC B1 ;  /* 0x0000000000017941 */ /* 0x000fea0003800000 */
.L_x_413:
        /* <DEDUP_REMOVED lines=13> */
.L_x_416:
[----:B------:R-:W-:Y:S05]  /*1f990*/  BSYNC B1 ;  /* 0x0000000000017941 */ /* 0x000fea0003800000 */
.L_x_415:
        /* <DEDUP_REMOVED lines=13> */
.L_x_418:
[----:B------:R-:W-:Y:S05]  /*1fa70*/  BSYNC B1 ;  /* 0x0000000000017941 */ /* 0x000fea0003800000 */
.L_x_417:
        /* <DEDUP_REMOVED lines=13> */
.L_x_420:
[----:B------:R-:W-:Y:S05]  /*1fb50*/  BSYNC B1 ;  /* 0x0000000000017941 */ /* 0x000fea0003800000 */
.L_x_419:
        /* <DEDUP_REMOVED lines=13> */
.L_x_422:
[----:B------:R-:W-:Y:S05]  /*1fc30*/  BSYNC B1 ;  /* 0x0000000000017941 */ /* 0x000fea0003800000 */
.L_x_421:
        /* <DEDUP_REMOVED lines=13> */
.L_x_424:
[----:B------:R-:W-:Y:S05]  /*1fd10*/  BSYNC B1 ;  /* 0x0000000000017941 */ /* 0x000fea0003800000 */
.L_x_423:
        /* <DEDUP_REMOVED lines=13> */
.L_x_426:
[----:B------:R-:W-:Y:S05]  /*1fdf0*/  BSYNC B1 ;  /* 0x0000000000017941 */ /* 0x000fea0003800000 */
.L_x_425:
        /* <DEDUP_REMOVED lines=13> */
.L_x_428:
[----:B------:R-:W-:Y:S05]  /*1fed0*/  BSYNC B1 ;  /* 0x0000000000017941 */ /* 0x000fea0003800000 */
.L_x_427:
        /* <DEDUP_REMOVED lines=13> */
.L_x_430:
[----:B------:R-:W-:Y:S05]  /*1ffb0*/  BSYNC B1 ;  /* 0x0000000000017941 */ /* 0x000fea0003800000 */
.L_x_429:
        /* <DEDUP_REMOVED lines=13> */
.L_x_432:
[----:B------:R-:W-:Y:S05]  /*20090*/  BSYNC B1 ;  /* 0x0000000000017941 */ /* 0x000fea0003800000 */
.L_x_431:
        /* <DEDUP_REMOVED lines=13> */
.L_x_434:
[----:B------:R-:W-:Y:S05]  /*20170*/  BSYNC B1 ;  /* 0x0000000000017941 */ /* 0x000fea0003800000 */
.L_x_433:
        /* <DEDUP_REMOVED lines=13> */
.L_x_436:
[----:B------:R-:W-:Y:S05]  /*20250*/  BSYNC B1 ;  /* 0x0000000000017941 */ /* 0x000fea0003800000 */
.L_x_435:
        /* <DEDUP_REMOVED lines=13> */
.L_x_438:
[----:B------:R-:W-:Y:S05]  /*20330*/  BSYNC B1 ;  /* 0x0000000000017941 */ /* 0x000fea0003800000 */
.L_x_437:
        /* <DEDUP_REMOVED lines=13> */
.L_x_440:
[----:B------:R-:W-:Y:S05]  /*20410*/  BSYNC B1 ;  /* 0x0000000000017941 */ /* 0x000fea0003800000 */
.L_x_439:
        /* <DEDUP_REMOVED lines=13> */
.L_x_442:
[----:B------:R-:W-:Y:S05]  /*204f0*/  BSYNC B1 ;  /* 0x0000000000017941 */ /* 0x000fea0003800000 */
.L_x_441:
        /* <DEDUP_REMOVED lines=13> */
.L_x_444:
[----:B------:R-:W-:Y:S05]  /*205d0*/  BSYNC B1 ;  /* 0x0000000000017941 */ /* 0x000fea0003800000 */
.L_x_443:
        /* <DEDUP_REMOVED lines=13> */
.L_x_446:
[----:B------:R-:W-:Y:S05]  /*206b0*/  BSYNC B1 ;  /* 0x0000000000017941 */ /* 0x000fea0003800000 */
.L_x_445:
        /* <DEDUP_REMOVED lines=13> */
.L_x_448:
[----:B------:R-:W-:Y:S05]  /*20790*/  BSYNC B1 ;  /* 0x0000000000017941 */ /* 0x000fea0003800000 */
.L_x_447:
        /* <DEDUP_REMOVED lines=13> */
.L_x_450:
[----:B------:R-:W-:Y:S05]  /*20870*/  BSYNC B1 ;  /* 0x0000000000017941 */ /* 0x000fea0003800000 */
.L_x_449:
        /* <DEDUP_REMOVED lines=13> */
.L_x_452:
[----:B------:R-:W-:Y:S05]  /*20950*/  BSYNC B1 ;  /* 0x0000000000017941 */ /* 0x000fea0003800000 */
.L_x_451:
        /* <DEDUP_REMOVED lines=13> */
.L_x_454:
[----:B------:R-:W-:Y:S05]  /*20a30*/  BSYNC B1 ;  /* 0x0000000000017941 */ /* 0x000fea0003800000 */
.L_x_453:
        /* <DEDUP_REMOVED lines=13> */
.L_x_456:
[----:B------:R-:W-:Y:S05]  /*20b10*/  BSYNC B1 ;  /* 0x0000000000017941 */ /* 0x000fea0003800000 */
.L_x_455:
        /* <DEDUP_REMOVED lines=13> */
.L_x_458:
[----:B------:R-:W-:Y:S05]  /*20bf0*/  BSYNC B1 ;  /* 0x0000000000017941 */ /* 0x000fea0003800000 */
.L_x_457:
        /* <DEDUP_REMOVED lines=13> */
.L_x_460:
[----:B------:R-:W-:Y:S05]  /*20cd0*/  BSYNC B1 ;  /* 0x0000000000017941 */ /* 0x000fea0003800000 */
.L_x_459:
        /* <DEDUP_REMOVED lines=13> */
.L_x_462:
[----:B------:R-:W-:Y:S05]  /*20db0*/  BSYNC B1 ;  /* 0x0000000000017941 */ /* 0x000fea0003800000 */
.L_x_461:
        /* <DEDUP_REMOVED lines=13> */
.L_x_464:
[----:B------:R-:W-:Y:S05]  /*20e90*/  BSYNC B1 ;  /* 0x0000000000017941 */ /* 0x000fea0003800000 */
.L_x_463:
        /* <DEDUP_REMOVED lines=13> */
.L_x_466:
[----:B------:R-:W-:Y:S05]  /*20f70*/  BSYNC B1 ;  /* 0x0000000000017941 */ /* 0x000fea0003800000 */
.L_x_465:
        /* <DEDUP_REMOVED lines=13> */
.L_x_468:
[----:B------:R-:W-:Y:S05]  /*21050*/  BSYNC B1 ;  /* 0x0000000000017941 */ /* 0x000fea0003800000 */
.L_x_467:
        /* <DEDUP_REMOVED lines=13> */
.L_x_470:
[----:B------:R-:W-:Y:S05]  /*21130*/  BSYNC B1 ;  /* 0x0000000000017941 */ /* 0x000fea0003800000 */
.L_x_469:
        /* <DEDUP_REMOVED lines=13> */
.L_x_472:
[----:B------:R-:W-:Y:S05]  /*21210*/  BSYNC B1 ;  /* 0x0000000000017941 */ /* 0x000fea0003800000 */
.L_x_471:
        /* <DEDUP_REMOVED lines=13> */
.L_x_474:
[----:B------:R-:W-:Y:S05]  /*212f0*/  BSYNC B1 ;  /* 0x0000000000017941 */ /* 0x000fea0003800000 */
.L_x_473:
        /* <DEDUP_REMOVED lines=13> */
.L_x_476:
[----:B------:R-:W-:Y:S05]  /*213d0*/  BSYNC B1 ;  /* 0x0000000000017941 */ /* 0x000fea0003800000 */
.L_x_475:
        /* <DEDUP_REMOVED lines=13> */
.L_x_478:
[----:B------:R-:W-:Y:S05]  /*214b0*/  BSYNC B1 ;  /* 0x0000000000017941 */ /* 0x000fea0003800000 */
.L_x_477:
        /* <DEDUP_REMOVED lines=13> */
.L_x_480:
[----:B------:R-:W-:Y:S05]  /*21590*/  BSYNC B1 ;  /* 0x0000000000017941 */ /* 0x000fea0003800000 */
.L_x_479:
        /* <DEDUP_REMOVED lines=13> */
.L_x_482:
[----:B------:R-:W-:Y:S05]  /*21670*/  BSYNC B1 ;  /* 0x0000000000017941 */ /* 0x000fea0003800000 */
.L_x_481:
        /* <DEDUP_REMOVED lines=13> */
.L_x_484:
[----:B------:R-:W-:Y:S05]  /*21750*/  BSYNC B1 ;  /* 0x0000000000017941 */ /* 0x000fea0003800000 */
.L_x_483:
        /* <DEDUP_REMOVED lines=13> */
.L_x_486:
[----:B------:R-:W-:Y:S05]  /*21830*/  BSYNC B1 ;  /* 0x0000000000017941 */ /* 0x000fea0003800000 */
.L_x_485:
        /* <DEDUP_REMOVED lines=13> */
.L_x_488:
[----:B------:R-:W-:Y:S05]  /*21910*/  BSYNC B1 ;  /* 0x0000000000017941 */ /* 0x000fea0003800000 */
.L_x_487:
        /* <DEDUP_REMOVED lines=13> */
.L_x_490:
[----:B------:R-:W-:Y:S05]  /*219f0*/  BSYNC B1 ;  /* 0x0000000000017941 */ /* 0x000fea0003800000 */
.L_x_489:
        /* <DEDUP_REMOVED lines=13> */
.L_x_492:
[----:B------:R-:W-:Y:S05]  /*21ad0*/  BSYNC B1 ;  /* 0x0000000000017941 */ /* 0x000fea0003800000 */
.L_x_491:
        /* <DEDUP_REMOVED lines=13> */
.L_x_494:
[----:B------:R-:W-:Y:S05]  /*21bb0*/  BSYNC B1 ;  /* 0x0000000000017941 */ /* 0x000fea0003800000 */
.L_x_493:
        /* <DEDUP_REMOVED lines=13> */
.L_x_496:
[----:B------:R-:W-:Y:S05]  /*21c90*/  BSYNC B1 ;  /* 0x0000000000017941 */ /* 0x000fea0003800000 */
.L_x_495:
        /* <DEDUP_REMOVED lines=13> */
.L_x_498:
[----:B------:R-:W-:Y:S05]  /*21d70*/  BSYNC B1 ;  /* 0x0000000000017941 */ /* 0x000fea0003800000 */
.L_x_497:
        /* <DEDUP_REMOVED lines=13> */
.L_x_500:
[----:B------:R-:W-:Y:S05]  /*21e50*/  BSYNC B1 ;  /* 0x0000000000017941 */ /* 0x000fea0003800000 */
.L_x_499:
        /* <DEDUP_REMOVED lines=13> */
.L_x_502:
[----:B------:R-:W-:Y:S05]  /*21f30*/  BSYNC B1 ;  /* 0x0000000000017941 */ /* 0x000fea0003800000 */
.L_x_501:
        /* <DEDUP_REMOVED lines=13> */
.L_x_504:
[----:B------:R-:W-:Y:S05]  /*22010*/  BSYNC B1 ;  /* 0x0000000000017941 */ /* 0x000fea0003800000 */
.L_x_503:
        /* <DEDUP_REMOVED lines=13> */
.L_x_506:
[----:B------:R-:W-:Y:S05]  /*220f0*/  BSYNC B1 ;  /* 0x0000000000017941 */ /* 0x000fea0003800000 */
.L_x_505:
        /* <DEDUP_REMOVED lines=13> */
.L_x_508:
[----:B------:R-:W-:Y:S05]  /*221d0*/  BSYNC B1 ;  /* 0x0000000000017941 */ /* 0x000fea0003800000 */
.L_x_507:
        /* <DEDUP_REMOVED lines=13> */
.L_x_510:
[----:B------:R-:W-:Y:S05]  /*222b0*/  BSYNC B1 ;  /* 0x0000000000017941 */ /* 0x000fea0003800000 */
.L_x_509:
        /* <DEDUP_REMOVED lines=13> */
.L_x_512:
[----:B------:R-:W-:Y:S05]  /*22390*/  BSYNC B1 ;  /* 0x0000000000017941 */ /* 0x000fea0003800000 */
.L_x_511:
        /* <DEDUP_REMOVED lines=13> */
.L_x_514:
[----:B------:R-:W-:Y:S05]  /*22470*/  BSYNC B1 ;  /* 0x0000000000017941 */ /* 0x000fea0003800000 */
.L_x_513:
        /* <DEDUP_REMOVED lines=13> */
.L_x_516:
[----:B------:R-:W-:Y:S05]  /*22550*/  BSYNC B1 ;  /* 0x0000000000017941 */ /* 0x000fea0003800000 */
.L_x_515:
        /* <DEDUP_REMOVED lines=13> */
.L_x_518:
[----:B------:R-:W-:Y:S05]  /*22630*/  BSYNC B1 ;  /* 0x0000000000017941 */ /* 0x000fea0003800000 */
.L_x_517:
        /* <DEDUP_REMOVED lines=13> */
.L_x_520:
[----:B------:R-:W-:Y:S05]  /*22710*/  BSYNC B1 ;  /* 0x0000000000017941 */ /* 0x000fea0003800000 */
.L_x_519:
        /* <DEDUP_REMOVED lines=13> */
.L_x_522:
[----:B------:R-:W-:Y:S05]  /*227f0*/  BSYNC B1 ;  /* 0x0000000000017941 */ /* 0x000fea0003800000 */
.L_x_521:
        /* <DEDUP_REMOVED lines=13> */
.L_x_524:
[----:B------:R-:W-:Y:S05]  /*228d0*/  BSYNC B1 ;  /* 0x0000000000017941 */ /* 0x000fea0003800000 */
.L_x_523:
        /* <DEDUP_REMOVED lines=13> */
.L_x_526:
[----:B------:R-:W-:Y:S05]  /*229b0*/  BSYNC B1 ;  /* 0x0000000000017941 */ /* 0x000fea0003800000 */
.L_x_525:
        /* <DEDUP_REMOVED lines=13> */
.L_x_528:
[----:B------:R-:W-:Y:S05]  /*22a90*/  BSYNC B1 ;  /* 0x0000000000017941 */ /* 0x000fea0003800000 */
.L_x_527:
        /* <DEDUP_REMOVED lines=13> */
.L_x_530:
[----:B------:R-:W-:Y:S05]  /*22b70*/  BSYNC B1 ;  /* 0x0000000000017941 */ /* 0x000fea0003800000 */
.L_x_529:
        /* <DEDUP_REMOVED lines=13> */
.L_x_532:
[----:B------:R-:W-:Y:S05]  /*22c50*/  BSYNC B1 ;  /* 0x0000000000017941 */ /* 0x000fea0003800000 */
.L_x_531:
        /* <DEDUP_REMOVED lines=13> */
.L_x_534:
[----:B------:R-:W-:Y:S05]  /*22d30*/  BSYNC B1 ;  /* 0x0000000000017941 */ /* 0x000fea0003800000 */
.L_x_533:
        /* <DEDUP_REMOVED lines=13> */
.L_x_536:
[----:B------:R-:W-:Y:S05]  /*22e10*/  BSYNC B1 ;  /* 0x0000000000017941 */ /* 0x000fea0003800000 */
.L_x_535:
        /* <DEDUP_REMOVED lines=13> */
.L_x_538:
[----:B------:R-:W-:Y:S05]  /*22ef0*/  BSYNC B1 ;  /* 0x0000000000017941 */ /* 0x000fea0003800000 */
.L_x_537:
        /* <DEDUP_REMOVED lines=13> */
.L_x_540:
[----:B------:R-:W-:Y:S05]  /*22fd0*/  BSYNC B1 ;  /* 0x0000000000017941 */ /* 0x000fea0003800000 */
.L_x_539:
        /* <DEDUP_REMOVED lines=13> */
.L_x_542:
[----:B------:R-:W-:Y:S05]  /*230b0*/  BSYNC B1 ;  /* 0x0000000000017941 */ /* 0x000fea0003800000 */
.L_x_541:
        /* <DEDUP_REMOVED lines=13> */
.L_x_544:
[----:B------:R-:W-:Y:S05]  /*23190*/  BSYNC B1 ;  /* 0x0000000000017941 */ /* 0x000fea0003800000 */
.L_x_543:
        /* <DEDUP_REMOVED lines=13> */
.L_x_546:
[----:B------:R-:W-:Y:S05]  /*23270*/  BSYNC B1 ;  /* 0x0000000000017941 */ /* 0x000fea0003800000 */
.L_x_545:
[----:B--234-:R-:W2:Y:S01]  /*23280*/  LDL.LU R3, [R1+0x444] ;  /* 0x0004440001037983 */ /* 0x01cea20000300800 */
[----:B-----5:R-:W-:Y:S01]  /*23290*/  LOP3.LUT R6, R6, 0xff, RZ, 0xc0, !PT ;  /* 0x000000ff06067812 */ /* 0x020fe200078ec0ff */
[----:B------:R-:W-:Y:S01]  /*232a0*/  BSSY B1, `(.L_x_547) ;  /* 0x000000b000017945 */ /* 0x000fe20003800000 */
[----:B------:R-:W-:Y:S02]  /*232b0*/  ISETP.LT.OR P2, PT, R0, 0xf9, !P1 ;  /* 0x000000f90000780c */ /* 0x000fe40004f41670 */
[----:B------:R-:W-:Y:S02]  /*232c0*/  F2FP.F16.E5M2.UNPACK_B R6, R6 ;  /* 0x00000006ff06723e */ /* 0x000fe400020004ff */
[----:B------:R-:W-:-:S03]  /*232d0*/  PRMT R2, RZ, 0x7610, R2 ;  /* 0x00007610ff027816 */ /* 0x000fc60000000002 */
[----:B------:R-:W-:-:S05]  /*232e0*/  HADD2.F32 R6, -RZ, R6.H0_H0 ;  /* 0x20000006ff067230 */ /* 0x000fca0000004100 */
[----:B------:R-:W-:-:S04]  /*232f0*/  FMUL R6, R6, UR21 ;  /* 0x0000001506067c20 */ /* 0x000fc80008400000 */
[----:B--2---:R-:W-:-:S05]  /*23300*/  FFMA R6, R3, UR20, R6 ;  /* 0x0000001403067c23 */ /* 0x004fca0008000006 */
[----:B------:R-:W-:-:S05]  /*23310*/  F2FP.SATFINITE.E5M2.F32.PACK_AB_MERGE_C R3, RZ, R6, RZ ;  /* 0x00000006ff03723e */ /* 0x000fca00048060ff */
[----:B------:R2:W-:Y:S01]  /*23320*/  @!P0 STG.E.U8 desc[UR14][R30.64+0xf9], R3 ;  /* 0x0000f9031e008986 */ /* 0x0005e2000c10110e */
[----:B------:R-:W-:Y:S05]  /*23330*/  @P2 BRA `(.L_x_548) ;  /* 0x0000000000042947 */ /* 0x000fea0003800000 */
[----:B------:R3:W5:Y:S02]  /*23340*/  LDG.E.U8 R2, desc[UR14][R4.64+0xf8] ;  /* 0x0000f80e04027981 */ /* 0x000764000c1e1100 */
.L_x_548:
[----:B------:R-:W-:Y:S05]  /*23350*/  BSYNC B1 ;  /* 0x0000000000017941 */ /* 0x000fea0003800000 */
.L_x_547:
[----:B--2---:R-:W2:Y:S01]  /*23360*/  LDL.LU R3, [R1+0x448] ;  /* 0x0004480001037983 */ /* 0x004ea20000300800 */
        /* <DEDUP_REMOVED lines=12> */
.L_x_550:
[----:B------:R-:W-:Y:S05]  /*23430*/  BSYNC B1 ;  /* 0x0000000000017941 */ /* 0x000fea0003800000 */
.L_x_549:
[----:B------:R-:W-:Y:S05]  /*23440*/  @P1 BRA `(.L_x_551) ;  /* 0x0000004800841947 */ /* 0x000fea0003800000 */
[----:B------:R-:W2:Y:S01]  /*23450*/  LDL.LU R2, [R1+0x44c] ;  /* 0x00044c0001027983 */ /* 0x000ea20000300800 */
[----:B-----5:R-:W-:-:S04]  /*23460*/  LOP3.LUT R0, R0, 0xff, RZ, 0xc0, !PT ;  /* 0x000000ff00007812 */ /* 0x020fc800078ec0ff */
[----:B------:R-:W-:-:S05]  /*23470*/  F2FP.F16.E5M2.UNPACK_B R0, R0 ;  /* 0x00000000ff00723e */ /* 0x000fca00020004ff */
[----:B------:R-:W-:-:S05]  /*23480*/  HADD2.F32 R0, -RZ, R0.H0_H0 ;  /* 0x20000000ff007230 */ /* 0x000fca0000004100 */
[----:B------:R-:W-:-:S04]  /*23490*/  FMUL R0, R0, UR21 ;  /* 0x0000001500007c20 */ /* 0x000fc80008400000 */
[----:B--2---:R-:W-:-:S05]  /*234a0*/  FFMA R0, R2, UR20, R0 ;  /* 0x0000001402007c23 */ /* 0x004fca0008000000 */
[----:B------:R-:W-:-:S05]  /*234b0*/  F2FP.SATFINITE.E5M2.F32.PACK_AB_MERGE_C R3, RZ, R0, RZ ;  /* 0x00000000ff03723e */ /* 0x000fca00048060ff */
[----:B------:R2:W-:Y:S01]  /*234c0*/  STG.E.U8 desc[UR14][R28.64+0xf9], R3 ;  /* 0x0000f9031c007986 */ /* 0x0005e2000c10110e */
[----:B------:R-:W-:Y:S05]  /*234d0*/  BRA `(.L_x_551) ;  /* 0x0000004800607947 */ /* 0x000fea0003800000 */
.L_x_38:
[----:B------:R-:W-:Y:S01]  /*234e0*/  ISETP.GE.AND P3, PT, R34, 0x1, PT ;  /* 0x000000012200780c */ /* 0x000fe20003f66270 */
[----:B-----5:R-:W-:Y:S01]  /*234f0*/  FMUL R2, R2, UR20 ;  /* 0x0000001402027c20 */ /* 0x020fe20008400000 */
[----:B------:R-:W2:Y:S02]  /*23500*/  LDL.LU R40, [R1+0x200] ;  /* 0x0002000001287983 */ /* 0x000ea40000300800 */
[----:B------:R-:W-:Y:S02]  /*23510*/  ISETP.LT.OR P0, PT, R0, 0x1, !P3 ;  /* 0x000000010000780c */ /* 0x000fe40005f01670 */
[----:B------:R-:W-:Y:S01]  /*23520*/  F2FP.SATFINITE.E5M2.F32.PACK_AB_MERGE_C R2, RZ, R2, RZ ;  /* 0x00000002ff02723e */ /* 0x000fe200048060ff */
[----:B------:R-:W-:Y:S01]  /*23530*/  FMUL R3, R3, UR20 ;  /* 0x0000001403037c20 */ /* 0x000fe20008400000 */
[----:B------:R-:W-:Y:S01]  /*23540*/  ISETP.GE.AND P2, PT, R34, 0x9, PT ;  /* 0x000000092200780c */ /* 0x000fe20003f46270 */
[----:B------:R-:W-:Y:S01]  /*23550*/  FMUL R4, R4, UR20 ;  /* 0x0000001404047c20 */ /* 0x000fe20008400000 */
[----:B------:R-:W-:Y:S01]  /*23560*/  FMUL R5, R5, UR20 ;  /* 0x0000001405057c20 */ /* 0x000fe20008400000 */
[----:B------:R-:W-:Y:S01]  /*23570*/  ISETP.LT.OR P1, PT, R0, 0x9, !P3 ;  /* 0x000000090000780c */ /* 0x000fe20005f21670 */
[----:B------:R-:W-:Y:S01]  /*23580*/  FMUL R6, R6, UR20 ;  /* 0x0000001406067c20 */ /* 0x000fe20008400000 */
[----:B------:R-:W-:Y:S01]  /*23590*/  ISETP.LT.OR P5, PT, R0, 0xa, !P3 ;  /* 0x0000000a0000780c */ /* 0x000fe20005fa1670 */
[----:B------:R-:W-:Y:S01]  /*235a0*/  FMUL R7, R7, UR20 ;  /* 0x0000001407077c20 */ /* 0x000fe20008400000 */
[----:B------:R-:W-:Y:S01]  /*235b0*/  FMUL R8, R8, UR20 ;  /* 0x0000001408087c20 */ /* 0x000fe20008400000 */
[----:B------:R-:W-:Y:S01]  /*235c0*/  FMUL R9, R9, UR20 ;  /* 0x0000001409097c20 */ /* 0x000fe20008400000 */
[----:B------:R-:W-:Y:S01]  /*235d0*/  @!P0 STG.E.U8 desc[UR14][R24.64], R2 ;  /* 0x0000000218008986 */ /* 0x000fe2000c10110e */
[----:B------:R-:W-:-:S02]  /*235e0*/  ISETP.LT.OR P0, PT, R0, 0x2, !P3 ;  /* 0x000000020000780c */ /* 0x000fc40005f01670 */
[----:B------:R-:W-:Y:S01]  /*235f0*/  F2FP.SATFINITE.E5M2.F32.PACK_AB_MERGE_C R3, RZ, R3, RZ ;  /* 0x00000003ff03723e */ /* 0x000fe200048060ff */
[----:B------:R-:W-:Y:S01]  /*23600*/  FMUL R10, R10, UR20 ;  /* 0x000000140a0a7c20 */ /* 0x000fe20008400000 */
[----:B------:R-:W-:Y:S01]  /*23610*/  F2FP.SATFINITE.E5M2.F32.PACK_AB_MERGE_C R4, RZ, R4, RZ ;  /* 0x00000004ff04723e */ /* 0x000fe200048060ff */
[----:B------:R-:W-:Y:S01]  /*23620*/  FMUL R11, R11, UR20 ;  /* 0x000000140b0b7c20 */ /* 0x000fe20008400000 */
[----:B------:R-:W-:Y:S01]  /*23630*/  FMUL R12, R12, UR20 ;  /* 0x000000140c0c7c20 */ /* 0x000fe20008400000 */
[----:B------:R-:W-:Y:S01]  /*23640*/  FMUL R13, R13, UR20 ;  /* 0x000000140d0d7c20 */ /* 0x000fe20008400000 */
[----:B------:R-:W-:Y:S01]  /*23650*/  FMUL R14, R14, UR20 ;  /* 0x000000140e0e7c20 */ /* 0x000fe20008400000 */
[----:B------:R-:W-:Y:S01]  /*23660*/  FMUL R15, R15, UR20 ;  /* 0x000000140f0f7c20 */ /* 0x000fe20008400000 */
[----:B------:R-:W-:Y:S01]  /*23670*/  FMUL R16, R16, UR20 ;  /* 0x0000001410107c20 */ /* 0x000fe20008400000 */
[----:B------:R-:W-:Y:S01]  /*23680*/  FMUL R17, R17, UR20 ;  /* 0x0000001411117c20 */ /* 0x000fe20008400000 */
[----:B------:R-:W-:Y:S01]  /*23690*/  FMUL R18, R18, UR20 ;  /* 0x0000001412127c20 */ /* 0x000fe20008400000 */
[----:B------:R0:W-:Y:S01]  /*236a0*/  @!P0 STG.E.U8 desc[UR14][R24.64+0x1], R3 ;  /* 0x0000010318008986 */ /* 0x0001e2000c10110e */
[----:B------:R-:W-:-:S02]  /*236b0*/  ISETP.LT.OR P0, PT, R0, 0x1, !P2 ;  /* 0x000000010000780c */ /* 0x000fc40005701670 */
[----:B------:R-:W-:Y:S01]  /*236c0*/  F2FP.SATFINITE.E5M2.F32.PACK_AB_MERGE_C R5, RZ, R5, RZ ;  /* 0x00000005ff05723e */ /* 0x000fe200048060ff */
[----:B------:R-:W-:Y:S01]  /*236d0*/  FMUL R19, R19, UR20 ;  /* 0x0000001413137c20 */ /* 0x000fe20008400000 */
[----:B------:R-:W-:Y:S01]  /*236e0*/  FMUL R20, R20, UR20 ;  /* 0x0000001414147c20 */ /* 0x000fe20008400000 */
[----:B------:R-:W-:Y:S01]  /*236f0*/  FMUL R21, R21, UR20 ;  /* 0x0000001415157c20 */ /* 0x000fe20008400000 */
[----:B------:R-:W3:Y:S07]  /*23700*/  LDL.LU R39, [R1+0x204] ;  /* 0x0002040001277983 */ /* 0x000eee0000300800 */
[----:B------:R-:W-:Y:S01]  /*23710*/  @!P0 STG.E.U8 desc[UR14][R26.64], R4 ;  /* 0x000000041a008986 */ /* 0x000fe2000c10110e */
[----:B------:R-:W-:-:S02]  /*23720*/  ISETP.LT.OR P0, PT, R0, 0x2, !P2 ;  /* 0x000000020000780c */ /* 0x000fc40005701670 */
[----:B------:R-:W-:Y:S01]  /*23730*/  F2FP.SATFINITE.E5M2.F32.PACK_AB_MERGE_C R6, RZ, R6, RZ ;  /* 0x00000006ff06723e */ /* 0x000fe200048060ff */
[----:B------:R-:W-:Y:S01]  /*23740*/  FMUL R22, R22, UR20 ;  /* 0x0000001416167c20 */ /* 0x000fe20008400000 */
[----:B------:R-:W-:Y:S01]  /*23750*/  F2FP.SATFINITE.E5M2.F32.PACK_AB_MERGE_C R7, RZ, R7, RZ ;  /* 0x00000007ff07723e */ /* 0x000fe200048060ff */
[----:B------:R-:W4:Y:S08]  /*23760*/  LDL.LU R35, [R1+0x208] ;  /* 0x0002080001237983 */ /* 0x000f300000300800 */
[----:B------:R1:W-:Y:S01]  /*23770*/  @!P0 STG.E.U8 desc[UR14][R26.64+0x1], R5 ;  /* 0x000001051a008986 */ /* 0x0003e2000c10110e */
[----:B------:R-:W-:-:S02]  /*23780*/  ISETP.LT.OR P0, PT, R0, 0x9, !P2 ;  /* 0x000000090000780c */ /* 0x000fc40005701670 */
[----:B------:R-:W-:Y:S01]  /*23790*/  F2FP.SATFINITE.E5M2.F32.PACK_AB_MERGE_C R8, RZ, R8, RZ ;  /* 0x00000008ff08723e */ /* 0x000fe200048060ff */
[----:B------:R-:W-:Y:S01]  /*237a0*/  @!P1 STG.E.U8 desc[UR14][R24.64+0x8], R6 ;  /* 0x0000080618009986 */ /* 0x000fe2000c10110e */
[----:B------:R-:W-:-:S03]  /*237b0*/  ISETP.LT.OR P1, PT, R0, 0xa, !P2 ;  /* 0x0000000a0000780c */ /* 0x000fc60005721670 */
[----:B------:R-:W-:Y:S01]  /*237c0*/  @!P5 STG.E.U8 desc[UR14][R24.64+0x9], R7 ;  /* 0x000009071800d986 */ /* 0x000fe2000c10110e */
[C---:B------:R-:W-:Y:S02]  /*237d0*/  ISETP.LT.OR P5, PT, R0.reuse, 0x11, !P3 ;  /* 0x000000110000780c */ /* 0x040fe40005fa1670 */
[----:B------:R-:W-:Y:S01]  /*237e0*/  F2FP.SATFINITE.E5M2.F32.PACK_AB_MERGE_C R9, RZ, R9, RZ ;  /* 0x00000009ff09723e */ /* 0x000fe200048060ff */
[----:B------:R-:W-:Y:S01]  /*237f0*/  FMUL R23, R23, UR20 ;  /* 0x0000001417177c20 */ /* 0x000fe20008400000 */
[----:B------:R-:W-:Y:S01]  /*23800*/  F2FP.SATFINITE.E5M2.F32.PACK_AB_MERGE_C R10, RZ, R10, RZ ;  /* 0x0000000aff0a723e */ /* 0x000fe200048060ff */
[----:B------:R-:W-:Y:S01]  /*23810*/  @!P0 STG.E.U8 desc[UR14][R26.64+0x8], R8 ;  /* 0x000008081a008986 */ /* 0x000fe2000c10110e */
[C---:B------:R-:W-:Y:S02]  /*23820*/  ISETP.LT.OR P0, PT, R0.reuse, 0x12, !P3 ;  /* 0x000000120000780c */ /* 0x040fe40005f01670 */
[----:B------:R-:W-:Y:S01]  /*23830*/  F2FP.SATFINITE.E5M2.F32.PACK_AB_MERGE_C R11, RZ, R11, RZ ;  /* 0x0000000bff0b723e */ /* 0x000fe200048060ff */
[----:B------:R-:W-:Y:S01]  /*23840*/  @!P1 STG.E.U8 desc[UR14][R26.64+0x9], R9 ;  /* 0x000009091a009986 */ /* 0x000fe2000c10110e */
[----:B------:R-:W-:-:S03]  /*23850*/  ISETP.LT.OR P1, PT, R0, 0x11, !P2 ;  /* 0x000000110000780c */ /* 0x000fc60005721670 */
[----:B------:R-:W-:Y:S01]  /*23860*/  @!P5 STG.E.U8 desc[UR14][R24.64+0x10], R10 ;  /* 0x0000100a1800d986 */ /* 0x000fe2000c10110e */
[C---:B------:R-:W-:Y:S02]  /*23870*/  ISETP.LT.OR P5, PT, R0.reuse, 0x12, !P2 ;  /* 0x000000120000780c */ /* 0x040fe400057a1670 */
[----:B------:R-:W-:Y:S01]  /*23880*/  F2FP.SATFINITE.E5M2.F32.PACK_AB_MERGE_C R12, RZ, R12, RZ ;  /* 0x0000000cff0c723e */ /* 0x000fe200048060ff */
[----:B------:R-:W3:Y:S04]  /*23890*/  LDL.LU R33, [R1+0x20c] ;  /* 0x00020c0001217983 */ /* 0x000ee80000300800 */
[----:B------:R-:W-:Y:S01]  /*238a0*/  @!P0 STG.E.U8 desc[UR14][R24.64+0x11], R11 ;  /* 0x0000110b18008986 */ /* 0x000fe2000c10110e */
[----:B------:R-:W-:Y:S02]  /*238b0*/  ISETP.LT.OR P0, PT, R0, 0x19, !P3 ;  /* 0x000000190000780c */ /* 0x000fe40005f01670 */
[----:B------:R-:W-:-:S02]  /*238c0*/  F2FP.SATFINITE.E5M2.F32.PACK_AB_MERGE_C R13, RZ, R13, RZ ;  /* 0x0000000dff0d723e */ /* 0x000fc400048060ff */
[----:B------:R-:W-:Y:S01]  /*238d0*/  F2FP.SATFINITE.E5M2.F32.PACK_AB_MERGE_C R14, RZ, R14, RZ ;  /* 0x0000000eff0e723e */ /* 0x000fe200048060ff */
[----:B------:R-:W-:Y:S01]  /*238e0*/  @!P1 STG.E.U8 desc[UR14][R26.64+0x10], R12 ;  /* 0x0000100c1a009986 */ /* 0x000fe2000c10110e */
[----:B------:R-:W-:-:S03]  /*238f0*/  ISETP.LT.OR P1, PT, R0, 0x1a, !P3 ;  /* 0x0000001a0000780c */ /* 0x000fc60005f21670 */
[----:B------:R-:W-:Y:S01]  /*23900*/  @!P5 STG.E.U8 desc[UR14][R26.64+0x11], R13 ;  /* 0x0000110d1a00d986 */ /* 0x000fe2000c10110e */
[----:B------:R-:W-:-:S03]  /*23910*/  ISETP.LT.OR P5, PT, R0, 0x19, !P2 ;  /* 0x000000190000780c */ /* 0x000fc600057a1670 */
[----:B------:R-:W-:Y:S01]  /*23920*/  @!P0 STG.E.U8 desc[UR14][R24.64+0x18], R14 ;  /* 0x0000180e18008986 */ /* 0x000fe2000c10110e */
[C---:B------:R-:W-:Y:S02]  /*23930*/  ISETP.LT.OR P0, PT, R0.reuse, 0x1a, !P2 ;  /* 0x0000001a0000780c */ /* 0x040fe40005701670 */
[----:B------:R-:W-:Y:S01]  /*23940*/  F2FP.SATFINITE.E5M2.F32.PACK_AB_MERGE_C R15, RZ, R15, RZ ;  /* 0x0000000fff0f723e */ /* 0x000fe200048060ff */
[----:B------:R-:W3:Y:S01]  /*23950*/  LDL.LU R32, [R1+0x210] ;  /* 0x0002100001207983 */ /* 0x000ee20000300800 */
[----:B------:R-:W-:Y:S02]  /*23960*/  F2FP.SATFINITE.E5M2.F32.PACK_AB_MERGE_C R16, RZ, R16, RZ ;  /* 0x00000010ff10723e */ /* 0x000fe400048060ff */
[----:B------:R-:W-:Y:S01]  /*23970*/  F2FP.SATFINITE.E5M2.F32.PACK_AB_MERGE_C R17, RZ, R17, RZ ;  /* 0x00000011ff11723e */ /* 0x000fe200048060ff */
[----:B------:R-:W-:Y:S01]  /*23980*/  @!P1 STG.E.U8 desc[UR14][R24.64+0x19], R15 ;  /* 0x0000190f18009986 */ /* 0x000fe2000c10110e */
[----:B------:R-:W-:-:S03]  /*23990*/  ISETP.LT.OR P1, PT, R0, 0x21, !P3 ;  /* 0x000000210000780c */ /* 0x000fc60005f21670 */
[----:B------:R-:W-:Y:S01]  /*239a0*/  @!P5 STG.E.U8 desc[UR14][R26.64+0x18], R16 ;  /* 0x000018101a00d986 */ /* 0x000fe2000c10110e */
[----:B------:R-:W-:-:S03]  /*239b0*/  ISETP.LT.OR P5, PT, R0, 0x22, !P3 ;  /* 0x000000220000780c */ /* 0x000fc60005fa1670 */
[----:B------:R-:W-:Y:S01]  /*239c0*/  @!P0 STG.E.U8 desc[UR14][R26.64+0x19], R17 ;  /* 0x000019111a008986 */ /* 0x000fe2000c10110e */
[----:B------:R-:W-:Y:S02]  /*239d0*/  ISETP.LT.OR P0, PT, R0, 0x21, !P2 ;  /* 0x000000210000780c */ /* 0x000fe40005701670 */
[----:B------:R-:W-:Y:S01]  /*239e0*/  F2FP.SATFINITE.E5M2.F32.PACK_AB_MERGE_C R18, RZ, R18, RZ ;  /* 0x00000012ff12723e */ /* 0x000fe200048060ff */
[----:B------:R-:W-:Y:S01]  /*239f0*/  FMUL R152, R152, UR20 ;  /* 0x0000001498987c20 */ /* 0x000fe20008400000 */
[----:B------:R-:W-:Y:S01]  /*23a00*/  F2FP.SATFINITE.E5M2.F32.PACK_AB_MERGE_C R19, RZ, R19, RZ ;  /* 0x00000013ff13723e */ /* 0x000fe200048060ff */
[----:B------:R-:W-:Y:S01]  /*23a10*/  FMUL R153, R153, UR20 ;  /* 0x0000001499997c20 */ /* 0x000fe20008400000 */
        /* <DEDUP_REMOVED lines=24> */
[C---:B------:R-:W-:Y:S02]  /*23ba0*/  ISETP.LT.OR P1, PT, R0.reuse, 0x32, !P3 ;  /* 0x000000320000780c */ /* 0x040fe40005f21670 */
[C---:B------:R-:W-:Y:S01]  /*23bb0*/  ISETP.LT.OR P6, PT, R0.reuse, 0x32, !P2 ;  /* 0x000000320000780c */ /* 0x040fe200057c1670 */
[----:B------:R-:W-:Y:S01]  /*23bc0*/  @!P5 STG.E.U8 desc[UR14][R26.64+0x29], R153 ;  /* 0x000029991a00d986 */ /* 0x000fe2000c10110e */
[----:B------:R-:W-:-:S03]  /*23bd0*/  ISETP.LT.OR P5, PT, R0, 0x31, !P2 ;  /* 0x000000310000780c */ /* 0x000fc600057a1670 */
[----:B------:R-:W-:Y:S01]  /*23be0*/  @!P0 STG.E.U8 desc[UR14][R24.64+0x30], R154 ;  /* 0x0000309a18008986 */ /* 0x000fe2000c10110e */
[----:B------:R-:W-:Y:S01]  /*23bf0*/  ISETP.LT.OR P0, PT, R0, 0x39, !P3 ;  /* 0x000000390000780c */ /* 0x000fe20005f01670 */
[----:B------:R-:W-:Y:S01]  /*23c00*/  FMUL R158, R158, UR20 ;  /* 0x000000149e9e7c20 */ /* 0x000fe20008400000 */
[----:B------:R-:W-:Y:S01]  /*23c10*/  F2FP.SATFINITE.E5M2.F32.PACK_AB_MERGE_C R155, RZ, R155, RZ ;  /* 0x0000009bff9b723e */ /* 0x000fe200048060ff */
[----:B------:R-:W-:Y:S01]  /*23c20*/  FMUL R159, R159, UR20 ;  /* 0x000000149f9f7c20 */ /* 0x000fe20008400000 */
        /* <DEDUP_REMOVED lines=36> */
[----:B0-----:R-:W-:Y:S01]  /*23e70*/  F2FP.SATFINITE.E5M2.F32.PACK_AB_MERGE_C R3, RZ, R166, RZ ;  /* 0x000000a6ff03723e */ /* 0x001fe200048060ff */
[----:B------:R-:W-:Y:S01]  /*23e80*/  @!P1 STG.E.U8 desc[UR14][R24.64+0x41], R163 ;  /* 0x000041a318009986 */ /* 0x000fe2000c10110e */
[----:B------:R-:W-:-:S03]  /*23e90*/  ISETP.LT.OR P1, PT, R0, 0x4a, !P3 ;  /* 0x0000004a0000780c */ /* 0x000fc60005f21670 */
[----:B------:R-:W-:Y:S01]  /*23ea0*/  @!P5 STG.E.U8 desc[UR14][R26.64+0x40], R164 ;  /* 0x000040a41a00d986 */ /* 0x000fe2000c10110e */
[----:B------:R-:W-:-:S03]  /*23eb0*/  ISETP.LT.OR P5, PT, R0, 0x49, !P2 ;  /* 0x000000490000780c */ /* 0x000fc600057a1670 */
[----:B------:R-:W-:Y:S01]  /*23ec0*/  @!P6 STG.E.U8 desc[UR14][R26.64+0x41], R165 ;  /* 0x000041a51a00e986 */ /* 0x000fe2000c10110e */
[----:B------:R-:W-:-:S03]  /*23ed0*/  ISETP.LT.OR P6, PT, R0, 0x4a, !P2 ;  /* 0x0000004a0000780c */ /* 0x000fc600057c1670 */
[----:B------:R0:W-:Y:S01]  /*23ee0*/  @!P0 STG.E.U8 desc[UR14][R24.64+0x48], R3 ;  /* 0x0000480318008986 */ /* 0x0001e2000c10110e */
[----:B------:R-:W-:Y:S01]  /*23ef0*/  ISETP.LT.OR P0, PT, R0, 0x51, !P3 ;  /* 0x000000510000780c */ /* 0x000fe20005f01670 */
[----:B------:R-:W-:Y:S01]  /*23f00*/  FMUL R170, R170, UR20 ;  /* 0x00000014aaaa7c20 */ /* 0x000fe20008400000 */
[----:B------:R-:W-:Y:S01]  /*23f10*/  F2FP.SATFINITE.E5M2.F32.PACK_AB_MERGE_C R167, RZ, R167, RZ ;  /* 0x000000a7ffa7723e */ /* 0x000fe200048060ff */
[----:B------:R-:W-:Y:S01]  /*23f20*/  FMUL R171, R171, UR20 ;  /* 0x00000014abab7c20 */ /* 0x000fe20008400000 */
[----:B-1----:R-:W-:Y:S01]  /*23f30*/  F2FP.SATFINITE.E5M2.F32.PACK_AB_MERGE_C R5, RZ, R168, RZ ;  /* 0x000000a8ff05723e */ /* 0x002fe200048060ff */
[----:B------:R-:W-:Y:S01]  /*23f40*/  FMUL R172, R172, UR20 ;  /* 0x00000014acac7c20 */ /* 0x000fe20008400000 */
[----:B------:R-:W-:Y:S01]  /*23f50*/  F2FP.SATFINITE.E5M2.F32.PACK_AB_MERGE_C R169, RZ, R169, RZ ;  /* 0x000000a9ffa9723e */ /* 0x000fe200048060ff */
[----:B------:R-:W-:Y:S01]  /*23f60*/  @!P1 STG.E.U8 desc[UR14][R24.64+0x49], R167 ;  /* 0x000049a718009986 */ /* 0x000fe2000c10110e */
[----:B0-----:R-:W-:-:S03]  /*23f70*/  F2FP.SATFINITE.E5M2.F32.PACK_AB_MERGE_C R3, RZ, R170, RZ ;  /* 0x000000aaff03723e */ /* 0x001fc600048060ff */
[----:B------:R0:W-:Y:S01]  /*23f80*/  @!P5 STG.E.U8 desc[UR14][R26.64+0x48], R5 ;  /* 0x000048051a00d986 */ /* 0x0001e2000c10110e */
[C---:B------:R-:W-:Y:S02]  /*23f90*/  ISETP.LT.OR P1, PT, R0.reuse, 0x52, !P3 ;  /* 0x000000520000780c */ /* 0x040fe40005f21670 */
[C---:B------:R-:W-:Y:S01]  /*23fa0*/  ISETP.LT.OR P5, PT, R0.reuse, 0x51, !P2 ;  /* 0x000000510000780c */ /* 0x040fe200057a1670 */
[----:B------:R-:W-:Y:S01]  /*23fb0*/  @!P6 STG.E.U8 desc[UR14][R26.64+0x49], R169 ;  /* 0x000049a91a00e986 */ /* 0x000fe2000c10110e */
[----:B------:R-:W-:-:S03]  /*23fc0*/  ISETP.LT.OR P6, PT, R0, 0x52, !P2 ;  /* 0x000000520000780c */ /* 0x000fc600057c1670 */
[----:B------:R1:W-:Y:S01]  /*23fd0*/  @!P0 STG.E.U8 desc[UR14][R24.64+0x50], R3 ;  /* 0x0000500318008986 */ /* 0x0003e2000c10110e */
[----:B------:R-:W-:Y:S01]  /*23fe0*/  ISETP.LT.OR P0, PT, R0, 0x59, !P3 ;  /* 0x000000590000780c */ /* 0x000fe20005f01670 */
[----:B------:R-:W-:Y:S01]  /*23ff0*/  FMUL R173, R173, UR20 ;  /* 0x00000014adad7c20 */ /* 0x000fe20008400000 */
[----:B------:R-:W-:Y:S01]  /*24000*/  FMUL R174, R174, UR20 ;  /* 0x00000014aeae7c20 */ /* 0x000fe20008400000 */
[----:B------:R-:W-:Y:S01]  /*24010*/  F2FP.SATFINITE.E5M2.F32.PACK_AB_MERGE_C R171, RZ, R171, RZ ;  /* 0x000000abffab723e */ /* 0x000fe200048060ff */
[----:B------:R-:W-:Y:S01]  /*24020*/  FMUL R175, R175, UR20 ;  /* 0x00000014afaf7c20 */ /* 0x000fe20008400000 */
[----:B0-----:R-:W-:Y:S01]  /*24030*/  F2FP.SATFINITE.E5M2.F32.PACK_AB_MERGE_C R5, RZ, R172, RZ ;  /* 0x000000acff05723e */ /* 0x001fe200048060ff */
[----:B------:R-:W-:Y:S01]  /*24040*/  FMUL R176, R176, UR20 ;  /* 0x00000014b0b07c20 */ /* 0x000fe20008400000 */
[----:B------:R-:W-:Y:S01]  /*24050*/  F2FP.SATFINITE.E5M2.F32.PACK_AB_MERGE_C R173, RZ, R173, RZ ;  /* 0x000000adffad723e */ /* 0x000fe200048060ff */
[----:B------:R-:W-:Y:S01]  /*24060*/  @!P1 STG.E.U8 desc[UR14][R24.64+0x51], R171 ;  /* 0x000051ab18009986 */ /* 0x000fe2000c10110e */
[----:B-1----:R-:W-:-:S03]  /*24070*/  F2FP.SATFINITE.E5M2.F32.PACK_AB_MERGE_C R3, RZ, R174, RZ ;  /* 0x000000aeff03723e */ /* 0x002fc600048060ff */
        /* <DEDUP_REMOVED lines=220> */
[----:B------:R-:W3:Y:S01]  /*24e40*/  LDL.LU R38, [R1+0x214] ;  /* 0x0002140001267983 */ /* 0x000ee20000300800 */
[----:B------:R-:W-:Y:S02]  /*24e50*/  F2FP.SATFINITE.E5M2.F32.PACK_AB_MERGE_C R229, RZ, R229, RZ ;  /* 0x000000e5ffe5723e */ /* 0x000fe400048060ff */
[----:B-1----:R-:W-:Y:S01]  /*24e60*/  F2FP.SATFINITE.E5M2.F32.PACK_AB_MERGE_C R3, RZ, R230, RZ ;  /* 0x000000e6ff03723e */ /* 0x002fe200048060ff */
[----:B------:R-:W-:Y:S01]  /*24e70*/  @!P1 STG.E.U8 desc[UR14][R24.64+0xc1], R227 ;  /* 0x0000c1e318009986 */ /* 0x000fe2000c10110e */
[----:B------:R-:W-:-:S03]  /*24e80*/  ISETP.LT.OR P1, PT, R0, 0xca, !P3 ;  /* 0x000000ca0000780c */ /* 0x000fc60005f21670 */
[----:B------:R0:W-:Y:S01]  /*24e90*/  @!P5 STG.E.U8 desc[UR14][R26.64+0xc0], R5 ;  /* 0x0000c0051a00d986 */ /* 0x0001e2000c10110e */
[----:B------:R-:W-:-:S03]  /*24ea0*/  ISETP.LT.OR P5, PT, R0, 0xc9, !P2 ;  /* 0x000000c90000780c */ /* 0x000fc600057a1670 */
[----:B------:R-:W-:Y:S01]  /*24eb0*/  @!P6 STG.E.U8 desc[UR14][R26.64+0xc1], R229 ;  /* 0x0000c1e51a00e986 */ /* 0x000fe2000c10110e */
[----:B------:R-:W-:-:S03]  /*24ec0*/  ISETP.LT.OR P6, PT, R0, 0xca, !P2 ;  /* 0x000000ca0000780c */ /* 0x000fc600057c1670 */
[----:B------:R3:W-:Y:S01]  /*24ed0*/  @!P0 STG.E.U8 desc[UR14][R24.64+0xc8], R3 ;  /* 0x0000c80318008986 */ /* 0x0007e2000c10110e */
[----:B------:R-:W-:Y:S01]  /*24ee0*/  ISETP.LT.OR P0, PT, R0, 0xd1, !P3 ;  /* 0x000000d10000780c */ /* 0x000fe20005f01670 */
[----:B------:R-:W-:Y:S01]  /*24ef0*/  FMUL R232, R232, UR20 ;  /* 0x00000014e8e87c20 */ /* 0x000fe20008400000 */
[----:B------:R-:W-:Y:S01]  /*24f00*/  FMUL R233, R233, UR20 ;  /* 0x00000014e9e97c20 */ /* 0x000fe20008400000 */
[----:B------:R-:W3:Y:S01]  /*24f10*/  LDL.LU R37, [R1+0x218] ;  /* 0x0002180001257983 */ /* 0x000ee20000300800 */
[----:B------:R-:W-:Y:S01]  /*24f20*/  FMUL R234, R234, UR20 ;  /* 0x00000014eaea7c20 */ /* 0x000fe20008400000 */
[----:B------:R-:W-:Y:S02]  /*24f30*/  F2FP.SATFINITE.E5M2.F32.PACK_AB_MERGE_C R231, RZ, R231, RZ ;  /* 0x000000e7ffe7723e */ /* 0x000fe400048060ff */
[----:B------:R-:W3:Y:S01]  /*24f40*/  LDL.LU R36, [R1+0x21c] ;  /* 0x00021c0001247983 */ /* 0x000ee20000300800 */
[----:B0-----:R-:W-:Y:S01]  /*24f50*/  F2FP.SATFINITE.E5M2.F32.PACK_AB_MERGE_C R5, RZ, R232, RZ ;  /* 0x000000e8ff05723e */ /* 0x001fe200048060ff */
[----:B--2---:R-:W-:Y:S01]  /*24f60*/  FMUL R2, R40, UR20 ;  /* 0x0000001428027c20 */ /* 0x004fe20008400000 */
[----:B------:R-:W-:Y:S01]  /*24f70*/  F2FP.SATFINITE.E5M2.F32.PACK_AB_MERGE_C R233, RZ, R233, RZ ;  /* 0x000000e9ffe9723e */ /* 0x000fe200048060ff */
[----:B----4-:R-:W-:Y:S01]  /*24f80*/  FMUL R4, R35, UR20 ;  /* 0x0000001423047c20 */ /* 0x010fe20008400000 */
[----:B------:R-:W-:Y:S01]  /*24f90*/  F2FP.SATFINITE.E5M2.F32.PACK_AB_MERGE_C R7, RZ, R234, RZ ;  /* 0x000000eaff07723e */ /* 0x000fe200048060ff */
[----:B------:R-:W2:Y:S01]  /*24fa0*/  LDL.LU R35, [R1+0x220] ;  /* 0x0002200001237983 */ /* 0x000ea20000300800 */
[----:B------:R-:W-:Y:S01]  /*24fb0*/  FMUL R235, R235, UR20 ;  /* 0x00000014ebeb7c20 */ /* 0x000fe20008400000 */
[----:B------:R-:W-:Y:S01]  /*24fc0*/  FMUL R236, R236, UR20 ;  /* 0x00000014ecec7c20 */ /* 0x000fe20008400000 */
[----:B---3--:R-:W-:Y:S01]  /*24fd0*/  FMUL R3, R39, UR20 ;  /* 0x0000001427037c20 */ /* 0x008fe20008400000 */
[----:B------:R-:W-:Y:S01]  /*24fe0*/  @!P1 STG.E.U8 desc[UR14][R24.64+0xc9], R231 ;  /* 0x0000c9e718009986 */ /* 0x000fe2000c10110e */
[C---:B------:R-:W-:Y:S01]  /*24ff0*/  ISETP.LT.OR P1, PT, R0.reuse, 0xd2, !P3 ;  /* 0x000000d20000780c */ /* 0x040fe20005f21670 */
[----:B------:R-:W-:Y:S01]  /*25000*/  FMUL R237, R237, UR20 ;  /* 0x00000014eded7c20 */ /* 0x000fe20008400000 */
[----:B------:R-:W-:Y:S01]  /*25010*/  F2FP.SATFINITE.E5M2.F32.PACK_AB_MERGE_C R235, RZ, R235, RZ ;  /* 0x000000ebffeb723e */ /* 0x000fe200048060ff */
[----:B------:R0:W-:Y:S01]  /*25020*/  @!P5 STG.E.U8 desc[UR14][R26.64+0xc8], R5 ;  /* 0x0000c8051a00d986 */ /* 0x0001e2000c10110e */
[----:B------:R-:W-:-:S02]  /*25030*/  ISETP.LT.OR P5, PT, R0, 0xd1, !P2 ;  /* 0x000000d10000780c */ /* 0x000fc400057a1670 */
[----:B------:R-:W-:Y:S01]  /*25040*/  F2FP.SATFINITE.E5M2.F32.PACK_AB_MERGE_C R9, RZ, R236, RZ ;  /* 0x000000ecff09723e */ /* 0x000fe200048060ff */
[----:B------:R-:W-:Y:S01]  /*25050*/  @!P6 STG.E.U8 desc[UR14][R26.64+0xc9], R233 ;  /* 0x0000c9e91a00e986 */ /* 0x000fe2000c10110e */
[C---:B------:R-:W-:Y:S02]  /*25060*/  ISETP.LT.OR P6, PT, R0.reuse, 0xd2, !P2 ;  /* 0x000000d20000780c */ /* 0x040fe400057c1670 */
[----:B------:R-:W-:Y:S01]  /*25070*/  F2FP.SATFINITE.E5M2.F32.PACK_AB_MERGE_C R237, RZ, R237, RZ ;  /* 0x000000edffed723e */ /* 0x000fe200048060ff */
[----:B------:R1:W-:Y:S01]  /*25080*/  @!P0 STG.E.U8 desc[UR14][R24.64+0xd0], R7 ;  /* 0x0000d00718008986 */ /* 0x0003e2000c10110e */
[C---:B------:R-:W-:Y:S01]  /*25090*/  ISETP.LT.OR P0, PT, R0.reuse, 0xd9, !P3 ;  /* 0x000000d90000780c */ /* 0x040fe20005f01670 */
[----:B0-----:R-:W-:Y:S02]  /*250a0*/  FMUL R5, R33, UR20 ;  /* 0x0000001421057c20 */ /* 0x001fe40008400000 */
[----:B------:R-:W-:Y:S01]  /*250b0*/  @!P1 STG.E.U8 desc[UR14][R24.64+0xd1], R235 ;  /* 0x0000d1eb18009986 */ /* 0x000fe2000c10110e */
[----:B------:R-:W-:-:S03]  /*250c0*/  ISETP.LT.OR P1, PT, R0, 0xda, !P3 ;  /* 0x000000da0000780c */ /* 0x000fc60005f21670 */
[----:B------:R-:W3:Y:S01]  /*250d0*/  LDL.LU R33, [R1+0x224] ;  /* 0x0002240001217983 */ /* 0x000ee20000300800 */
[----:B-1----:R-:W-:Y:S01]  /*250e0*/  F2FP.SATFINITE.E5M2.F32.PACK_AB_MERGE_C R7, RZ, R2, RZ ;  /* 0x00000002ff07723e */ /* 0x002fe200048060ff */
[----:B------:R-:W-:Y:S02]  /*250f0*/  FMUL R2, R32, UR20 ;  /* 0x0000001420027c20 */ /* 0x000fe40008400000 */
[----:B------:R-:W4:Y:S04]  /*25100*/  LDL.LU R40, [R1+0x228] ;  /* 0x0002280001287983 */ /* 0x000f280000300800 */
[----:B------:R-:W4:Y:S04]  /*25110*/  LDL.LU R32, [R1+0x22c] ;  /* 0x00022c0001207983 */ /* 0x000f280000300800 */
[----:B------:R-:W4:Y:S01]  /*25120*/  LDL.LU R39, [R1+0x230] ;  /* 0x0002300001277983 */ /* 0x000f220000300800 */
[----:B------:R-:W-:-:S03]  /*25130*/  F2FP.SATFINITE.E5M2.F32.PACK_AB_MERGE_C R11, RZ, R4, RZ ;  /* 0x00000004ff0b723e */ /* 0x000fc600048060ff */
[----:B------:R0:W-:Y:S01]  /*25140*/  @!P5 STG.E.U8 desc[UR14][R26.64+0xd0], R9 ;  /* 0x0000d0091a00d986 */ /* 0x0001e2000c10110e */
[C---:B------:R-:W-:Y:S02]  /*25150*/  ISETP.LT.OR P5, PT, R0.reuse, 0xd9, !P2 ;  /* 0x000000d90000780c */ /* 0x040fe400057a1670 */
[----:B------:R-:W-:Y:S01]  /*25160*/  F2FP.SATFINITE.E5M2.F32.PACK_AB_MERGE_C R13, RZ, R5, RZ ;  /* 0x00000005ff0d723e */ /* 0x000fe200048060ff */
[----:B------:R-:W-:Y:S01]  /*25170*/  @!P6 STG.E.U8 desc[UR14][R26.64+0xd1], R237 ;  /* 0x0000d1ed1a00e986 */ /* 0x000fe2000c10110e */
[----:B------:R-:W-:Y:S02]  /*25180*/  ISETP.LT.OR P6, PT, R0, 0xda, !P2 ;  /* 0x000000da0000780c */ /* 0x000fe400057c1670 */
[----:B0-----:R-:W-:Y:S01]  /*25190*/  F2FP.SATFINITE.E5M2.F32.PACK_AB_MERGE_C R9, RZ, R3, RZ ;  /* 0x00000003ff09723e */ /* 0x001fe200048060ff */
[----:B------:R0:W-:Y:S04]  /*251a0*/  @!P0 STG.E.U8 desc[UR14][R24.64+0xd8], R7 ;  /* 0x0000d80718008986 */ /* 0x0001e8000c10110e */
[----:B------:R1:W-:Y:S01]  /*251b0*/  @!P1 STG.E.U8 desc[UR14][R24.64+0xd9], R9 ;  /* 0x0000d90918009986 */ /* 0x0003e2000c10110e */
[----:B0-----:R-:W-:-:S03]  /*251c0*/  F2FP.SATFINITE.E5M2.F32.PACK_AB_MERGE_C R7, RZ, R2, RZ ;  /* 0x00000002ff07723e */ /* 0x001fc600048060ff */
[----:B------:R0:W-:Y:S01]  /*251d0*/  @!P5 STG.E.U8 desc[UR14][R26.64+0xd8], R11 ;  /* 0x0000d80b1a00d986 */ /* 0x0001e2000c10110e */
[----:B------:R-:W-:-:S03]  /*251e0*/  FMUL R3, R38, UR20 ;  /* 0x0000001426037c20 */ /* 0x000fc60008400000 */
[----:B------:R-:W4:Y:S02]  /*251f0*/  LDL.LU R38, [R1+0x234] ;  /* 0x0002340001267983 */ /* 0x000f240000300800 */
[----:B-1----:R-:W-:Y:S01]  /*25200*/  F2FP.SATFINITE.E5M2.F32.PACK_AB_MERGE_C R9, RZ, R3, RZ ;  /* 0x00000003ff09723e */ /* 0x002fe200048060ff */
[----:B------:R-:W-:Y:S02]  /*25210*/  FMUL R4, R37, UR20 ;  /* 0x0000001425047c20 */ /* 0x000fe40008400000 */
[----:B------:R-:W4:Y:S01]  /*25220*/  LDL.LU R37, [R1+0x238] ;  /* 0x0002380001257983 */ /* 0x000f220000300800 */
[----:B------:R-:W-:-:S03]  /*25230*/  FMUL R5, R36, UR20 ;  /* 0x0000001424057c20 */ /* 0x000fc60008400000 */
[----:B------:R-:W4:Y:S01]  /*25240*/  LDL.LU R36, [R1+0x23c] ;  /* 0x00023c0001247983 */ /* 0x000f220000300800 */
[----:B--2---:R-:W-:-:S03]  /*25250*/  FMUL R2, R35, UR20 ;  /* 0x0000001423027c20 */ /* 0x004fc60008400000 */
[----:B------:R-:W2:Y:S01]  /*25260*/  LDL.LU R35, [R1+0x240] ;  /* 0x0002400001237983 */ /* 0x000ea20000300800 */
[----:B0-----:R-:W-:Y:S01]  /*25270*/  F2FP.SATFINITE.E5M2.F32.PACK_AB_MERGE_C R11, RZ, R4, RZ ;  /* 0x00000004ff0b723e */ /* 0x001fe200048060ff */
[----:B---3--:R-:W-:Y:S02]  /*25280*/  FMUL R3, R33, UR20 ;  /* 0x0000001421037c20 */ /* 0x008fe40008400000 */
[----:B------:R-:W3:Y:S01]  /*25290*/  LDL.LU R33, [R1+0x244] ;  /* 0x0002440001217983 */ /* 0x000ee20000300800 */
[----:B----4-:R-:W-:-:S03]  /*252a0*/  FMUL R4, R32, UR20 ;  /* 0x0000001420047c20 */ /* 0x010fc60008400000 */
[----:B------:R-:W4:Y:S04]  /*252b0*/  LDL.LU R32, [R1+0x248] ;  /* 0x0002480001207983 */ /* 0x000f280000300800 */
[----:B------:R0:W-:Y:S01]  /*252c0*/  @!P6 STG.E.U8 desc[UR14][R26.64+0xd9], R13 ;  /* 0x0000d90d1a00e986 */ /* 0x0001e2000c10110e */
[C---:B------:R-:W-:Y:S02]  /*252d0*/  ISETP.LT.OR P6, PT, R0.reuse, 0xe2, !P3 ;  /* 0x000000e20000780c */ /* 0x040fe40005fc1670 */
[C---:B------:R-:W-:Y:S02]  /*252e0*/  ISETP.LT.OR P5, PT, R0.reuse, 0xe1, !P3 ;  /* 0x000000e10000780c */ /* 0x040fe40005fa1670 */
[C---:B------:R-:W-:Y:S02]  /*252f0*/  ISETP.LT.OR P0, PT, R0.reuse, 0xe1, !P2 ;  /* 0x000000e10000780c */ /* 0x040fe40005701670 */
[----:B------:R-:W-:-:S02]  /*25300*/  ISETP.LT.OR P1, PT, R0, 0xe2, !P2 ;  /* 0x000000e20000780c */ /* 0x000fc40005721670 */
[----:B------:R-:W-:-:S05]  /*25310*/  F2FP.SATFINITE.E5M2.F32.PACK_AB_MERGE_C R5, RZ, R5, RZ ;  /* 0x00000005ff05723e */ /* 0x000fca00048060ff */
[----:B------:R-:W-:Y:S01]  /*25320*/  @!P6 STG.E.U8 desc[UR14][R24.64+0xe1], R9 ;  /* 0x0000e1091800e986 */ /* 0x000fe2000c10110e */
[----:B------:R-:W-:Y:S02]  /*25330*/  ISETP.LT.OR P6, PT, R0, 0xe9, !P3 ;  /* 0x000000e90000780c */ /* 0x000fe40005fc1670 */
[----:B0-----:R-:W-:Y:S01]  /*25340*/  F2FP.SATFINITE.E5M2.F32.PACK_AB_MERGE_C R13, RZ, R2, RZ ;  /* 0x00000002ff0d723e */ /* 0x001fe200048060ff */
[----:B------:R-:W-:Y:S01]  /*25350*/  FMUL R2, R40, UR20 ;  /* 0x0000001428027c20 */ /* 0x000fe20008400000 */
[----:B------:R0:W-:Y:S01]  /*25360*/  @!P5 STG.E.U8 desc[UR14][R24.64+0xe0], R7 ;  /* 0x0000e0071800d986 */ /* 0x0001e2000c10110e */
[----:B------:R-:W-:-:S03]  /*25370*/  ISETP.LT.OR P5, PT, R0, 0xea, !P2 ;  /* 0x000000ea0000780c */ /* 0x000fc600057a1670 */
[----:B------:R-:W-:Y:S01]  /*25380*/  @!P0 STG.E.U8 desc[UR14][R26.64+0xe0], R11 ;  /* 0x0000e00b1a008986 */ /* 0x000fe2000c10110e */
[----:B------:R-:W-:-:S03]  /*25390*/  ISETP.LT.OR P0, PT, R0, 0xea, !P3 ;  /* 0x000000ea0000780c */ /* 0x000fc60005f01670 */
[----:B------:R1:W-:Y:S01]  /*253a0*/  @!P1 STG.E.U8 desc[UR14][R26.64+0xe1], R5 ;  /* 0x0000e1051a009986 */ /* 0x0003e2000c10110e */
[----:B------:R-:W-:-:S03]  /*253b0*/  ISETP.LT.OR P1, PT, R0, 0xe9, !P2 ;  /* 0x000000e90000780c */ /* 0x000fc60005721670 */
[----:B------:R-:W4:Y:S01]  /*253c0*/  LDL.LU R40, [R1+0x24c] ;  /* 0x00024c0001287983 */ /* 0x000f220000300800 */
[----:B0-----:R-:W-:-:S03]  /*253d0*/  F2FP.SATFINITE.E5M2.F32.PACK_AB_MERGE_C R7, RZ, R3, RZ ;  /* 0x00000003ff07723e */ /* 0x001fc600048060ff */
[----:B------:R-:W-:Y:S01]  /*253e0*/  @!P6 STG.E.U8 desc[UR14][R24.64+0xe8], R13 ;  /* 0x0000e80d1800e986 */ /* 0x000fe2000c10110e */
[----:B-1----:R-:W-:Y:S01]  /*253f0*/  F2FP.SATFINITE.E5M2.F32.PACK_AB_MERGE_C R5, RZ, R2, RZ ;  /* 0x00000002ff05723e */ /* 0x002fe200048060ff */
[----:B------:R-:W-:Y:S02]  /*25400*/  FMUL R2, R39, UR20 ;  /* 0x0000001427027c20 */ /* 0x000fe40008400000 */
[----:B------:R-:W4:Y:S01]  /*25410*/  LDL.LU R39, [R1+0x250] ;  /* 0x0002500001277983 */ /* 0x000f220000300800 */
[----:B------:R-:W-:Y:S02]  /*25420*/  ISETP.LT.OR P6, PT, R0, 0xf1, !P3 ;  /* 0x000000f10000780c */ /* 0x000fe40005fc1670 */
[----:B------:R-:W-:Y:S02]  /*25430*/  F2FP.SATFINITE.E5M2.F32.PACK_AB_MERGE_C R9, RZ, R4, RZ ;  /* 0x00000004ff09723e */ /* 0x000fe400048060ff */
[----:B------:R-:W-:Y:S01]  /*25440*/  F2FP.SATFINITE.E5M2.F32.PACK_AB_MERGE_C R11, RZ, R2, RZ ;  /* 0x00000002ff0b723e */ /* 0x000fe200048060ff */
[----:B------:R0:W-:Y:S04]  /*25450*/  @!P0 STG.E.U8 desc[UR14][R24.64+0xe9], R7 ;  /* 0x0000e90718008986 */ /* 0x0001e8000c10110e */
[----:B------:R1:W-:Y:S04]  /*25460*/  @!P5 STG.E.U8 desc[UR14][R26.64+0xe9], R9 ;  /* 0x0000e9091a00d986 */ /* 0x0003e8000c10110e */
[----:B------:R-:W-:Y:S04]  /*25470*/  @!P1 STG.E.U8 desc[UR14][R26.64+0xe8], R5 ;  /* 0x0000e8051a009986 */ /* 0x000fe8000c10110e */
[----:B------:R2:W-:Y:S01]  /*25480*/  @!P6 STG.E.U8 desc[UR14][R24.64+0xf0], R11 ;  /* 0x0000f00b1800e986 */ /* 0x0005e2000c10110e */
[----:B------:R-:W-:-:S03]  /*25490*/  FMUL R3, R38, UR20 ;  /* 0x0000001426037c20 */ /* 0x000fc60008400000 */
[----:B------:R-:W4:Y:S02]  /*254a0*/  LDL.LU R38, [R1+0x254] ;  /* 0x0002540001267983 */ /* 0x000f240000300800 */
[----:B0-----:R-:W-:Y:S01]  /*254b0*/  F2FP.SATFINITE.E5M2.F32.PACK_AB_MERGE_C R7, RZ, R3, RZ ;  /* 0x00000003ff07723e */ /* 0x001fe200048060ff */
[----:B------:R-:W-:Y:S02]  /*254c0*/  FMUL R4, R37, UR20 ;  /* 0x0000001425047c20 */ /* 0x000fe40008400000 */
[----:B------:R-:W4:Y:S01]  /*254d0*/  LDL.LU R37, [R1+0x258] ;  /* 0x0002580001257983 */ /* 0x000f220000300800 */
[----:B------:R-:W-:-:S03]  /*254e0*/  FMUL R2, R36, UR20 ;  /* 0x0000001424027c20 */ /* 0x000fc60008400000 */
[----:B------:R-:W4:Y:S02]  /*254f0*/  LDL.LU R36, [R1+0x25c] ;  /* 0x00025c0001247983 */ /* 0x000f240000300800 */
[----:B-1----:R-:W-:Y:S01]  /*25500*/  F2FP.SATFINITE.E5M2.F32.PACK_AB_MERGE_C R9, RZ, R2, RZ ;  /* 0x00000002ff09723e */ /* 0x002fe200048060ff */
[----:B--2---:R-:W-:Y:S02]  /*25510*/  FMUL R2, R35, UR20 ;  /* 0x0000001423027c20 */ /* 0x004fe40008400000 */
[----:B------:R-:W2:Y:S03]  /*25520*/  LDL.LU R35, [R1+0x260] ;  /* 0x0002600001237983 */ /* 0x000ea60000300800 */
[----:B------:R-:W-:Y:S01]  /*25530*/  F2FP.SATFINITE.E5M2.F32.PACK_AB_MERGE_C R11, RZ, R2, RZ ;  /* 0x00000002ff0b723e */ /* 0x000fe200048060ff */
[----:B---3--:R-:W-:Y:S02]  /*25540*/  FMUL R3, R33, UR20 ;  /* 0x0000001421037c20 */ /* 0x008fe40008400000 */
[----:B------:R-:W3:Y:S01]  /*25550*/  LDL.LU R33, [R1+0x264] ;  /* 0x0002640001217983 */ /* 0x000ee20000300800 */
[----:B----4-:R-:W-:-:S03]  /*25560*/  FMUL R2, R32, UR20 ;  /* 0x0000001420027c20 */ /* 0x010fc60008400000 */
[----:B------:R-:W4:Y:S01]  /*25570*/  LDL.LU R32, [R1+0x268] ;  /* 0x0002680001207983 */ /* 0x000f220000300800 */
[C---:B------:R-:W-:Y:S02]  /*25580*/  ISETP.LT.OR P0, PT, R0.reuse, 0xf2, !P3 ;  /* 0x000000f20000780c */ /* 0x040fe40005f01670 */
[C---:B------:R-:W-:Y:S02]  /*25590*/  ISETP.LT.OR P5, PT, R0.reuse, 0xf2, !P2 ;  /* 0x000000f20000780c */ /* 0x040fe400057a1670 */
[C---:B------:R-:W-:Y:S02]  /*255a0*/  ISETP.LT.OR P1, PT, R0.reuse, 0xf1, !P2 ;  /* 0x000000f10000780c */ /* 0x040fe40005721670 */
[----:B------:R-:W-:Y:S02]  /*255b0*/  ISETP.LT.OR P6, PT, R0, 0xf9, !P3 ;  /* 0x000000f90000780c */ /* 0x000fe40005fc1670 */
[----:B------:R-:W-:Y:S02]  /*255c0*/  F2FP.SATFINITE.E5M2.F32.PACK_AB_MERGE_C R13, RZ, R3, RZ ;  /* 0x00000003ff0d723e */ /* 0x000fe400048060ff */
[----:B------:R-:W-:-:S03]  /*255d0*/  F2FP.SATFINITE.E5M2.F32.PACK_AB_MERGE_C R5, RZ, R4, RZ ;  /* 0x00000004ff05723e */ /* 0x000fc600048060ff */
[----:B------:R0:W-:Y:S01]  /*255e0*/  @!P0 STG.E.U8 desc[UR14][R24.64+0xf1], R7 ;  /* 0x0000f10718008986 */ /* 0x0001e2000c10110e */
[----:B------:R-:W-:-:S03]  /*255f0*/  ISETP.LT.OR P3, PT, R0, 0xfa, !P3 ;  /* 0x000000fa0000780c */ /* 0x000fc60005f61670 */
[----:B------:R1:W-:Y:S01]  /*25600*/  @!P5 STG.E.U8 desc[UR14][R26.64+0xf1], R9 ;  /* 0x0000f1091a00d986 */ /* 0x0003e2000c10110e */
[----:B------:R-:W-:Y:S02]  /*25610*/  ISETP.LT.OR P5, PT, R0, 0xf9, !P2 ;  /* 0x000000f90000780c */ /* 0x000fe400057a1670 */
[----:B0-----:R-:W-:Y:S01]  /*25620*/  F2FP.SATFINITE.E5M2.F32.PACK_AB_MERGE_C R7, RZ, R2, RZ ;  /* 0x00000002ff07723e */ /* 0x001fe200048060ff */
[----:B------:R-:W-:Y:S01]  /*25630*/  @!P1 STG.E.U8 desc[UR14][R26.64+0xf0], R5 ;  /* 0x0000f0051a009986 */ /* 0x000fe2000c10110e */
[----:B------:R-:W-:-:S03]  /*25640*/  FMUL R2, R40, UR20 ;  /* 0x0000001428027c20 */ /* 0x000fc60008400000 */
[----:B------:R-:W4:Y:S01]  /*25650*/  LDL.LU R40, [R1+0x26c] ;  /* 0x00026c0001287983 */ /* 0x000f220000300800 */
[----:B------:R-:W-:-:S03]  /*25660*/  FMUL R3, R39, UR20 ;  /* 0x0000001427037c20 */ /* 0x000fc60008400000 */
[----:B------:R-:W4:Y:S01]  /*25670*/  LDL.LU R39, [R1+0x270] ;  /* 0x0002700001277983 */ /* 0x000f220000300800 */
[----:B-1----:R-:W-:-:S03]  /*25680*/  F2FP.SATFINITE.E5M2.F32.PACK_AB_MERGE_C R9, RZ, R2, RZ ;  /* 0x00000002ff09723e */ /* 0x002fc600048060ff */
        /* <DEDUP_REMOVED lines=17> */
[----:B------:R-:W4:Y:S01]  /*257a0*/  LDL.LU R32, [R1+0x288] ;  /* 0x0002880001207983 */ /* 0x000f220000300800 */
[----:B------:R-:W-:Y:S02]  /*257b0*/  ISETP.GE.AND P1, PT, R34, 0x81, PT ;  /* 0x000000812200780c */ /* 0x000fe40003f26270 */
[C---:B------:R-:W-:Y:S02]  /*257c0*/  ISETP.LT.OR P2, PT, R0.reuse, 0xfa, !P2 ;  /* 0x000000fa0000780c */ /* 0x040fe40005741670 */
[C---:B------:R-:W-:Y:S02]  /*257d0*/  ISETP.LT.OR P6, PT, R0.reuse, 0x1, !P1 ;  /* 0x000000010000780c */ /* 0x040fe40004fc1670 */
[----:B------:R-:W-:Y:S02]  /*257e0*/  ISETP.LT.OR P3, PT, R0, 0x2, !P1 ;  /* 0x000000020000780c */ /* 0x000fe40004f61670 */
[----:B------:R-:W-:-:S07]  /*257f0*/  ISETP.GE.AND P0, PT, R34, 0x89, PT ;  /* 0x000000892200780c */ /* 0x000fce0003f06270 */
[----:B------:R0:W-:Y:S04]  /*25800*/  @!P2 STG.E.U8 desc[UR14][R26.64+0xf9], R9 ;  /* 0x0000f9091a00a986 */ /* 0x0001e8000c10110e */
[----:B------:R-:W-:Y:S01]  /*25810*/  @!P6 STG.E.U8 desc[UR14][R30.64], R11 ;  /* 0x0000000b1e00e986 */ /* 0x000fe2000c10110e */
[C---:B------:R-:W-:Y:S02]  /*25820*/  ISETP.LT.OR P6, PT, R0.reuse, 0x2, !P0 ;  /* 0x000000020000780c */ /* 0x040fe400047c1670 */
[C---:B------:R-:W-:Y:S01]  /*25830*/  ISETP.LT.OR P5, PT, R0.reuse, 0x1, !P0 ;  /* 0x000000010000780c */ /* 0x040fe200047a1670 */
[----:B------:R1:W-:Y:S01]  /*25840*/  @!P3 STG.E.U8 desc[UR14][R30.64+0x1], R13 ;  /* 0x0000010d1e00b986 */ /* 0x0003e2000c10110e */
[----:B------:R-:W-:Y:S02]  /*25850*/  ISETP.LT.OR P2, PT, R0, 0xa, !P1 ;  /* 0x0000000a0000780c */ /* 0x000fe40004f41670 */
[----:B0-----:R-:W-:Y:S01]  /*25860*/  F2FP.SATFINITE.E5M2.F32.PACK_AB_MERGE_C R9, RZ, R3, RZ ;  /* 0x00000003ff09723e */ /* 0x001fe200048060ff */
[----:B------:R-:W-:-:S02]  /*25870*/  FMUL R3, R40, UR20 ;  /* 0x0000001428037c20 */ /* 0x000fc40008400000 */
[----:B------:R-:W4:Y:S01]  /*25880*/  LDL.LU R40, [R1+0x28c] ;  /* 0x00028c0001287983 */ /* 0x000f220000300800 */
[----:B-1----:R-:W-:Y:S02]  /*25890*/  F2FP.SATFINITE.E5M2.F32.PACK_AB_MERGE_C R13, RZ, R2, RZ ;  /* 0x00000002ff0d723e */ /* 0x002fe400048060ff */
[C---:B------:R-:W-:Y:S01]  /*258a0*/  ISETP.LT.OR P3, PT, R0.reuse, 0x9, !P1 ;  /* 0x000000090000780c */ /* 0x040fe20004f61670 */
[----:B------:R0:W-:Y:S01]  /*258b0*/  @!P6 STG.E.U8 desc[UR14][R28.64+0x1], R7 ;  /* 0x000001071c00e986 */ /* 0x0001e2000c10110e */
[----:B------:R-:W-:Y:S01]  /*258c0*/  F2FP.SATFINITE.E5M2.F32.PACK_AB_MERGE_C R5, RZ, R5, RZ ;  /* 0x00000005ff05723e */ /* 0x000fe200048060ff */
[----:B------:R-:W-:Y:S02]  /*258d0*/  FMUL R2, R39, UR20 ;  /* 0x0000001427027c20 */ /* 0x000fe40008400000 */
[----:B------:R-:W4:Y:S01]  /*258e0*/  LDL.LU R39, [R1+0x290] ;  /* 0x0002900001277983 */ /* 0x000f220000300800 */
[----:B------:R-:W-:Y:S02]  /*258f0*/  F2FP.SATFINITE.E5M2.F32.PACK_AB_MERGE_C R11, RZ, R4, RZ ;  /* 0x00000004ff0b723e */ /* 0x000fe400048060ff */
[----:B------:R-:W-:-:S02]  /*25900*/  ISETP.LT.OR P6, PT, R0, 0xa, !P0 ;  /* 0x0000000a0000780c */ /* 0x000fc400047c1670 */
[----:B0-----:R-:W-:Y:S01]  /*25910*/  F2FP.SATFINITE.E5M2.F32.PACK_AB_MERGE_C R7, RZ, R2, RZ ;  /* 0x00000002ff07723e */ /* 0x001fe200048060ff */
[----:B------:R0:W-:Y:S04]  /*25920*/  @!P5 STG.E.U8 desc[UR14][R28.64], R5 ;  /* 0x000000051c00d986 */ /* 0x0001e8000c10110e */
[----:B------:R-:W-:Y:S04]  /*25930*/  @!P2 STG.E.U8 desc[UR14][R30.64+0x9], R11 ;  /* 0x0000090b1e00a986 */ /* 0x000fe8000c10110e */
[----:B------:R1:W-:Y:S01]  /*25940*/  @!P3 STG.E.U8 desc[UR14][R30.64+0x8], R9 ;  /* 0x000008091e00b986 */ /* 0x0003e2000c10110e */
[----:B0-----:R-:W-:-:S05]  /*25950*/  F2FP.SATFINITE.E5M2.F32.PACK_AB_MERGE_C R5, RZ, R3, RZ ;  /* 0x00000003ff05723e */ /* 0x001fca00048060ff */
[----:B------:R4:W-:Y:S01]  /*25960*/  @!P6 STG.E.U8 desc[UR14][R28.64+0x9], R5 ;  /* 0x000009051c00e986 */ /* 0x0009e2000c10110e */
[----:B------:R-:W-:-:S03]  /*25970*/  FMUL R4, R38, UR20 ;  /* 0x0000001426047c20 */ /* 0x000fc60008400000 */
[----:B------:R-:W4:Y:S02]  /*25980*/  LDL.LU R38, [R1+0x294] ;  /* 0x0002940001267983 */ /* 0x000f240000300800 */
[----:B-1----:R-:W-:Y:S01]  /*25990*/  F2FP.SATFINITE.E5M2.F32.PACK_AB_MERGE_C R9, RZ, R4, RZ ;  /* 0x00000004ff09723e */ /* 0x002fe200048060ff */
[----:B------:R-:W-:Y:S02]  /*259a0*/  FMUL R2, R37, UR20 ;  /* 0x0000001425027c20 */ /* 0x000fe40008400000 */
[----:B------:R-:W4:Y:S03]  /*259b0*/  LDL.LU R37, [R1+0x298] ;  /* 0x0002980001257983 */ /* 0x000f260000300800 */
[----:B------:R-:W-:Y:S01]  /*259c0*/  F2FP.SATFINITE.E5M2.F32.PACK_AB_MERGE_C R11, RZ, R2, RZ ;  /* 0x00000002ff0b723e */ /* 0x000fe200048060ff */
[----:B------:R-:W-:Y:S02]  /*259d0*/  FMUL R2, R36, UR20 ;  /* 0x0000001424027c20 */ /* 0x000fe40008400000 */
[----:B------:R-:W4:Y:S01]  /*259e0*/  LDL.LU R36, [R1+0x29c] ;  /* 0x00029c0001247983 */ /* 0x000f220000300800 */
[----:B--2---:R-:W-:-:S03]  /*259f0*/  FMUL R3, R35, UR20 ;  /* 0x0000001423037c20 */ /* 0x004fc60008400000 */
[----:B------:R-:W2:Y:S01]  /*25a00*/  LDL.LU R35, [R1+0x2a0] ;  /* 0x0002a00001237983 */ /* 0x000ea20000300800 */
[----:B---3--:R-:W-:-:S03]  /*25a10*/  FMUL R4, R33, UR20 ;  /* 0x0000001421047c20 */ /* 0x008fc60008400000 */
[----:B------:R-:W3:Y:S01]  /*25a20*/  LDL.LU R33, [R1+0x2a4] ;  /* 0x0002a40001217983 */ /* 0x000ee20000300800 */
[----:B----4-:R-:W-:-:S03]  /*25a30*/  FMUL R5, R32, UR20 ;  /* 0x0000001420057c20 */ /* 0x010fc60008400000 */
[----:B------:R-:W4:Y:S01]  /*25a40*/  LDL.LU R32, [R1+0x2a8] ;  /* 0x0002a80001207983 */ /* 0x000f220000300800 */
[C---:B------:R-:W-:Y:S02]  /*25a50*/  ISETP.LT.OR P5, PT, R0.reuse, 0x9, !P0 ;  /* 0x000000090000780c */ /* 0x040fe400047a1670 */
[C---:B------:R-:W-:Y:S02]  /*25a60*/  ISETP.LT.OR P3, PT, R0.reuse, 0x11, !P1 ;  /* 0x000000110000780c */ /* 0x040fe40004f61670 */
[C---:B------:R-:W-:Y:S02]  /*25a70*/  ISETP.LT.OR P2, PT, R0.reuse, 0x12, !P1 ;  /* 0x000000120000780c */ /* 0x040fe40004f41670 */
[----:B------:R-:W-:-:S07]  /*25a80*/  ISETP.LT.OR P6, PT, R0, 0x12, !P0 ;  /* 0x000000120000780c */ /* 0x000fce00047c1670 */
[----:B------:R-:W-:Y:S01]  /*25a90*/  @!P5 STG.E.U8 desc[UR14][R28.64+0x8], R13 ;  /* 0x0000080d1c00d986 */ /* 0x000fe2000c10110e */
[----:B------:R-:W-:-:S03]  /*25aa0*/  ISETP.LT.OR P5, PT, R0, 0x11, !P0 ;  /* 0x000000110000780c */ /* 0x000fc600047a1670 */
[----:B------:R0:W-:Y:S01]  /*25ab0*/  @!P3 STG.E.U8 desc[UR14][R30.64+0x10], R7 ;  /* 0x000010071e00b986 */ /* 0x0001e2000c10110e */
[----:B------:R-:W-:-:S03]  /*25ac0*/  ISETP.LT.OR P3, PT, R0, 0x19, !P1 ;  /* 0x000000190000780c */ /* 0x000fc60004f61670 */
[----:B------:R1:W-:Y:S01]  /*25ad0*/  @!P2 STG.E.U8 desc[UR14][R30.64+0x11], R9 ;  /* 0x000011091e00a986 */ /* 0x0003e2000c10110e */
[----:B------:R-:W-:Y:S02]  /*25ae0*/  ISETP.LT.OR P2, PT, R0, 0x1a, !P1 ;  /* 0x0000001a0000780c */ /* 0x000fe40004f41670 */
[----:B0-----:R-:W-:Y:S01]  /*25af0*/  F2FP.SATFINITE.E5M2.F32.PACK_AB_MERGE_C R7, RZ, R2, RZ ;  /* 0x00000002ff07723e */ /* 0x001fe200048060ff */
[----:B------:R-:W-:Y:S01]  /*25b00*/  FMUL R2, R40, UR20 ;  /* 0x0000001428027c20 */ /* 0x000fe20008400000 */
[----:B-1----:R-:W-:Y:S01]  /*25b10*/  F2FP.SATFINITE.E5M2.F32.PACK_AB_MERGE_C R9, RZ, R3, RZ ;  /* 0x00000003ff09723e */ /* 0x002fe200048060ff */
[----:B------:R-:W4:Y:S01]  /*25b20*/  LDL.LU R40, [R1+0x2ac] ;  /* 0x0002ac0001287983 */ /* 0x000f220000300800 */
[----:B------:R-:W-:-:S03]  /*25b30*/  F2FP.SATFINITE.E5M2.F32.PACK_AB_MERGE_C R13, RZ, R4, RZ ;  /* 0x00000004ff0d723e */ /* 0x000fc600048060ff */
[----:B------:R0:W-:Y:S01]  /*25b40*/  @!P6 STG.E.U8 desc[UR14][R28.64+0x11], R7 ;  /* 0x000011071c00e986 */ /* 0x0001e2000c10110e */
[----:B------:R-:W-:Y:S01]  /*25b50*/  ISETP.LT.OR P6, PT, R0, 0x1a, !P0 ;  /* 0x0000001a0000780c */ /* 0x000fe200047c1670 */
[----:B------:R-:W-:Y:S02]  /*25b60*/  FMUL R3, R39, UR20 ;  /* 0x0000001427037c20 */ /* 0x000fe40008400000 */
[----:B------:R-:W4:Y:S01]  /*25b70*/  LDL.LU R39, [R1+0x2b0] ;  /* 0x0002b00001277983 */ /* 0x000f220000300800 */
[----:B0-----:R-:W-:-:S03]  /*25b80*/  F2FP.SATFINITE.E5M2.F32.PACK_AB_MERGE_C R7, RZ, R2, RZ ;  /* 0x00000002ff07723e */ /* 0x001fc600048060ff */
[----:B------:R-:W-:Y:S04]  /*25b90*/  @!P5 STG.E.U8 desc[UR14][R28.64+0x10], R11 ;  /* 0x0000100b1c00d986 */ /* 0x000fe8000c10110e */
[----:B------:R0:W-:Y:S04]  /*25ba0*/  @!P3 STG.E.U8 desc[UR14][R30.64+0x18], R9 ;  /* 0x000018091e00b986 */ /* 0x0001e8000c10110e */
[----:B------:R1:W-:Y:S01]  /*25bb0*/  @!P2 STG.E.U8 desc[UR14][R30.64+0x19], R13 ;  /* 0x0000190d1e00a986 */ /* 0x0003e2000c10110e */
[----:B0-----:R-:W-:-:S03]  /*25bc0*/  F2FP.SATFINITE.E5M2.F32.PACK_AB_MERGE_C R9, RZ, R3, RZ ;  /* 0x00000003ff09723e */ /* 0x001fc600048060ff */
[----:B------:R0:W-:Y:S01]  /*25bd0*/  @!P6 STG.E.U8 desc[UR14][R28.64+0x19], R7 ;  /* 0x000019071c00e986 */ /* 0x0001e2000c10110e */
[----:B------:R-:W-:-:S03]  /*25be0*/  FMUL R4, R38, UR20 ;  /* 0x0000001426047c20 */ /* 0x000fc60008400000 */
[----:B------:R-:W4:Y:S02]  /*25bf0*/  LDL.LU R38, [R1+0x2b4] ;  /* 0x0002b40001267983 */ /* 0x000f240000300800 */
[----:B------:R-:W-:Y:S01]  /*25c00*/  F2FP.SATFINITE.E5M2.F32.PACK_AB_MERGE_C R11, RZ, R4, RZ ;  /* 0x00000004ff0b723e */ /* 0x000fe200048060ff */
[----:B------:R-:W-:Y:S02]  /*25c10*/  FMUL R2, R37, UR20 ;  /* 0x0000001425027c20 */ /* 0x000fe40008400000 */
[----:B------:R-:W4:Y:S03]  /*25c20*/  LDL.LU R37, [R1+0x2b8] ;  /* 0x0002b80001257983 */ /* 0x000f260000300800 */
[----:B-1----:R-:W-:Y:S01]  /*25c30*/  F2FP.SATFINITE.E5M2.F32.PACK_AB_MERGE_C R13, RZ, R2, RZ ;  /* 0x00000002ff0d723e */ /* 0x002fe200048060ff */
[----:B------:R-:W-:Y:S02]  /*25c40*/  FMUL R3, R36, UR20 ;  /* 0x0000001424037c20 */ /* 0x000fe40008400000 */
[----:B------:R-:W4:Y:S01]  /*25c50*/  LDL.LU R36, [R1+0x2bc] ;  /* 0x0002bc0001247983 */ /* 0x000f220000300800 */
[----:B--2---:R-:W-:-:S03]  /*25c60*/  FMUL R2, R35, UR20 ;  /* 0x0000001423027c20 */ /* 0x004fc60008400000 */
[----:B------:R-:W2:Y:S02]  /*25c70*/  LDL.LU R35, [R1+0x2c0] ;  /* 0x0002c00001237983 */ /* 0x000ea40000300800 */
[----:B0-----:R-:W-:Y:S01]  /*25c80*/  F2FP.SATFINITE.E5M2.F32.PACK_AB_MERGE_C R7, RZ, R2, RZ ;  /* 0x00000002ff07723e */ /* 0x001fe200048060ff */
[----:B---3--:R-:W-:Y:S02]  /*25c90*/  FMUL R4, R33, UR20 ;  /* 0x0000001421047c20 */ /* 0x008fe40008400000 */
[----:B------:R-:W3:Y:S01]  /*25ca0*/  LDL.LU R33, [R1+0x2c4] ;  /* 0x0002c40001217983 */ /* 0x000ee20000300800 */
[----:B----4-:R-:W-:-:S03]  /*25cb0*/  FMUL R2, R32, UR20 ;  /* 0x0000001420027c20 */ /* 0x010fc60008400000 */
[----:B------:R-:W4:Y:S01]  /*25cc0*/  LDL.LU R32, [R1+0x2c8] ;  /* 0x0002c80001207983 */ /* 0x000f220000300800 */
[C---:B------:R-:W-:Y:S02]  /*25cd0*/  ISETP.LT.OR P5, PT, R0.reuse, 0x19, !P0 ;  /* 0x000000190000780c */ /* 0x040fe400047a1670 */
[C---:B------:R-:W-:Y:S02]  /*25ce0*/  ISETP.LT.OR P3, PT, R0.reuse, 0x21, !P1 ;  /* 0x000000210000780c */ /* 0x040fe40004f61670 */
[C---:B------:R-:W-:Y:S02]  /*25cf0*/  ISETP.LT.OR P2, PT, R0.reuse, 0x22, !P1 ;  /* 0x000000220000780c */ /* 0x040fe40004f41670 */
[----:B------:R-:W-:Y:S02]  /*25d00*/  F2FP.SATFINITE.E5M2.F32.PACK_AB_MERGE_C R5, RZ, R5, RZ ;  /* 0x00000005ff05723e */ /* 0x000fe400048060ff */
[----:B------:R-:W-:-:S05]  /*25d10*/  ISETP.LT.OR P6, PT, R0, 0x22, !P0 ;  /* 0x000000220000780c */ /* 0x000fca00047c1670 */
[----:B------:R0:W-:Y:S01]  /*25d20*/  @!P5 STG.E.U8 desc[UR14][R28.64+0x18], R5 ;  /* 0x000018051c00d986 */ /* 0x0001e2000c10110e */
[----:B------:R-:W-:-:S03]  /*25d30*/  ISETP.LT.OR P5, PT, R0, 0x21, !P0 ;  /* 0x000000210000780c */ /* 0x000fc600047a1670 */
[----:B------:R-:W-:Y:S01]  /*25d40*/  @!P3 STG.E.U8 desc[UR14][R30.64+0x20], R9 ;  /* 0x000020091e00b986 */ /* 0x000fe2000c10110e */
[----:B------:R-:W-:-:S03]  /*25d50*/  ISETP.LT.OR P3, PT, R0, 0x29, !P1 ;  /* 0x000000290000780c */ /* 0x000fc60004f61670 */
[----:B------:R1:W-:Y:S01]  /*25d60*/  @!P2 STG.E.U8 desc[UR14][R30.64+0x21], R11 ;  /* 0x0000210b1e00a986 */ /* 0x0003e2000c10110e */
[----:B------:R-:W-:Y:S02]  /*25d70*/  ISETP.LT.OR P2, PT, R0, 0x2a, !P1 ;  /* 0x0000002a0000780c */ /* 0x000fe40004f41670 */
[----:B0-----:R-:W-:Y:S02]  /*25d80*/  F2FP.SATFINITE.E5M2.F32.PACK_AB_MERGE_C R5, RZ, R3, RZ ;  /* 0x00000003ff05723e */ /* 0x001fe400048060ff */
[----:B-1----:R-:W-:Y:S01]  /*25d90*/  F2FP.SATFINITE.E5M2.F32.PACK_AB_MERGE_C R11, RZ, R2, RZ ;  /* 0x00000002ff0b723e */ /* 0x002fe200048060ff */
[----:B------:R-:W-:Y:S02]  /*25da0*/  FMUL R2, R40, UR20 ;  /* 0x0000001428027c20 */ /* 0x000fe40008400000 */
[----:B------:R-:W4:Y:S01]  /*25db0*/  LDL.LU R40, [R1+0x2cc] ;  /* 0x0002cc0001287983 */ /* 0x000f220000300800 */
[----:B------:R-:W-:-:S03]  /*25dc0*/  F2FP.SATFINITE.E5M2.F32.PACK_AB_MERGE_C R9, RZ, R4, RZ ;  /* 0x00000004ff09723e */ /* 0x000fc600048060ff */
[----:B------:R-:W-:Y:S01]  /*25dd0*/  @!P6 STG.E.U8 desc[UR14][R28.64+0x21], R5 ;  /* 0x000021051c00e986 */ /* 0x000fe2000c10110e */
[----:B------:R-:W-:-:S03]  /*25de0*/  FMUL R3, R39, UR20 ;  /* 0x0000001427037c20 */ /* 0x000fc60008400000 */
[----:B------:R-:W4:Y:S01]  /*25df0*/  LDL.LU R39, [R1+0x2d0] ;  /* 0x0002d00001277983 */ /* 0x000f220000300800 */
[----:B------:R-:W-:-:S03]  /*25e00*/  ISETP.LT.OR P6, PT, R0, 0x2a, !P0 ;  /* 0x0000002a0000780c */ /* 0x000fc600047c1670 */
[----:B------:R-:W-:Y:S04]  /*25e10*/  @!P5 STG.E.U8 desc[UR14][R28.64+0x20], R13 ;  /* 0x0000200d1c00d986 */ /* 0x000fe8000c10110e */
[----:B------:R0:W-:Y:S04]  /*25e20*/  @!P3 STG.E.U8 desc[UR14][R30.64+0x28], R7 ;  /* 0x000028071e00b986 */ /* 0x0001e8000c10110e */
[----:B------:R1:W-:Y:S01]  /*25e30*/  @!P2 STG.E.U8 desc[UR14][R30.64+0x29], R9 ;  /* 0x000029091e00a986 */ /* 0x0003e2000c10110e */
[----:B0-----:R-:W-:Y:S02]  /*25e40*/  F2FP.SATFINITE.E5M2.F32.PACK_AB_MERGE_C R7, RZ, R2, RZ ;  /* 0x00000002ff07723e */ /* 0x001fe400048060ff */
[----:B-1----:R-:W-:-:S03]  /*25e50*/  F2FP.SATFINITE.E5M2.F32.PACK_AB_MERGE_C R9, RZ, R3, RZ ;  /* 0x00000003ff09723e */ /* 0x002fc600048060ff */
[----:B------:R0:W-:Y:S01]  /*25e60*/  @!P6 STG.E.U8 desc[UR14][R28.64+0x29], R7 ;  /* 0x000029071c00e986 */ /* 0x0001e2000c10110e */
[----:B------:R-:W-:-:S03]  /*25e70*/  FMUL R4, R38, UR20 ;  /* 0x0000001426047c20 */ /* 0x000fc60008400000 */
[----:B------:R-:W4:Y:S02]  /*25e80*/  LDL.LU R38, [R1+0x2d4] ;  /* 0x0002d40001267983 */ /* 0x000f240000300800 */
[----:B------:R-:W-:Y:S01]  /*25e90*/  F2FP.SATFINITE.E5M2.F32.PACK_AB_MERGE_C R13, RZ, R4, RZ ;  /* 0x00000004ff0d723e */ /* 0x000fe200048060ff */
        /* <DEDUP_REMOVED lines=21> */
[----:B------:R-:W-:Y:S02]  /*25ff0*/  F2FP.SATFINITE.E5M2.F32.PACK_AB_MERGE_C R5, RZ, R5, RZ ;  /* 0x00000005ff05723e */ /* 0x000fe400048060ff */
[----:B0-----:R-:W-:Y:S02]  /*26000*/  F2FP.SATFINITE.E5M2.F32.PACK_AB_MERGE_C R13, RZ, R2, RZ ;  /* 0x00000002ff0d723e */ /* 0x001fe400048060ff */
[----:B-1----:R-:W-:Y:S01]  /*26010*/  F2FP.SATFINITE.E5M2.F32.PACK_AB_MERGE_C R9, RZ, R3, RZ ;  /* 0x00000003ff09723e */ /* 0x002fe200048060ff */
[----:B------:R-:W-:Y:S02]  /*26020*/  FMUL R3, R40, UR20 ;  /* 0x0000001428037c20 */ /* 0x000fe40008400000 */
[----:B------:R-:W4:Y:S01]  /*26030*/  LDL.LU R40, [R1+0x2ec] ;  /* 0x0002ec0001287983 */ /* 0x000f220000300800 */
[----:B------:R-:W-:Y:S01]  /*26040*/  F2FP.SATFINITE.E5M2.F32.PACK_AB_MERGE_C R11, RZ, R4, RZ ;  /* 0x00000004ff0b723e */ /* 0x000fe200048060ff */
[----:B------:R-:W-:-:S02]  /*26050*/  FMUL R2, R39, UR20 ;  /* 0x0000001427027c20 */ /* 0x000fc40008400000 */
[----:B------:R-:W4:Y:S04]  /*26060*/  LDL.LU R39, [R1+0x2f0] ;  /* 0x0002f00001277983 */ /* 0x000f280000300800 */
[----:B------:R0:W-:Y:S01]  /*26070*/  @!P6 STG.E.U8 desc[UR14][R28.64+0x31], R7 ;  /* 0x000031071c00e986 */ /* 0x0001e2000c10110e */
[----:B------:R-:W-:-:S03]  /*26080*/  ISETP.LT.OR P6, PT, R0, 0x3a, !P0 ;  /* 0x0000003a0000780c */ /* 0x000fc600047c1670 */
[----:B------:R1:W-:Y:S01]  /*26090*/  @!P5 STG.E.U8 desc[UR14][R28.64+0x30], R5 ;  /* 0x000030051c00d986 */ /* 0x0003e2000c10110e */
[----:B0-----:R-:W-:-:S03]  /*260a0*/  F2FP.SATFINITE.E5M2.F32.PACK_AB_MERGE_C R7, RZ, R2, RZ ;  /* 0x00000002ff07723e */ /* 0x001fc600048060ff */
[----:B------:R-:W-:Y:S01]  /*260b0*/  @!P2 STG.E.U8 desc[UR14][R30.64+0x39], R11 ;  /* 0x0000390b1e00a986 */ /* 0x000fe2000c10110e */
[----:B-1----:R-:W-:-:S03]  /*260c0*/  F2FP.SATFINITE.E5M2.F32.PACK_AB_MERGE_C R5, RZ, R3, RZ ;  /* 0x00000003ff05723e */ /* 0x002fc600048060ff */
[----:B------:R0:W-:Y:S04]  /*260d0*/  @!P3 STG.E.U8 desc[UR14][R30.64+0x38], R9 ;  /* 0x000038091e00b986 */ /* 0x0001e8000c10110e */
[----:B------:R4:W-:Y:S01]  /*260e0*/  @!P6 STG.E.U8 desc[UR14][R28.64+0x39], R5 ;  /* 0x000039051c00e986 */ /* 0x0009e2000c10110e */
[----:B------:R-:W-:-:S03]  /*260f0*/  FMUL R4, R38, UR20 ;  /* 0x0000001426047c20 */ /* 0x000fc60008400000 */
[----:B------:R-:W4:Y:S02]  /*26100*/  LDL.LU R38, [R1+0x2f4] ;  /* 0x0002f40001267983 */ /* 0x000f240000300800 */
[----:B0-----:R-:W-:Y:S01]  /*26110*/  F2FP.SATFINITE.E5M2.F32.PACK_AB_MERGE_C R9, RZ, R4, RZ ;  /* 0x00000004ff09723e */ /* 0x001fe200048060ff */
        /* <DEDUP_REMOVED lines=26> */
[----:B------:R0:W-:Y:S01]  /*262c0*/  @!P6 STG.E.U8 desc[UR14][R28.64+0x41], R7 ;  /* 0x000041071c00e986 */ /* 0x0001e2000c10110e */
[----:B------:R-:W-:-:S03]  /*262d0*/  FMUL R3, R39, UR20 ;  /* 0x0000001427037c20 */ /* 0x000fc60008400000 */
[----:B------:R-:W4:Y:S01]  /*262e0*/  LDL.LU R39, [R1+0x310] ;  /* 0x0003100001277983 */ /* 0x000f220000300800 */
[----:B------:R-:W-:Y:S02]  /*262f0*/  ISETP.LT.OR P6, PT, R0, 0x4a, !P0 ;  /* 0x0000004a0000780c */ /* 0x000fe400047c1670 */
[----:B0-----:R-:W-:Y:S01]  /*26300*/  F2FP.SATFINITE.E5M2.F32.PACK_AB_MERGE_C R7, RZ, R2, RZ ;  /* 0x00000002ff07723e */ /* 0x001fe200048060ff */
        /* <DEDUP_REMOVED lines=155> */
[----:B------:R-:W-:Y:S01]  /*26cc0*/  F2FP.SATFINITE.E5M2.F32.PACK_AB_MERGE_C R9, RZ, R4, RZ ;  /* 0x00000004ff09723e */ /* 0x000fe200048060ff */
[----:B------:R-:W-:-:S02]  /*26cd0*/  FMUL R3, R39, UR20 ;  /* 0x0000001427037c20 */ /* 0x000fc40008400000 */
[----:B------:R-:W4:Y:S04]  /*26ce0*/  LDL.LU R39, [R1+0x390] ;  /* 0x0003900001277983 */ /* 0x000f280000300800 */
[----:B------:R-:W-:Y:S04]  /*26cf0*/  @!P6 STG.E.U8 desc[UR14][R28.64+0x81], R5 ;  /* 0x000081051c00e986 */ /* 0x000fe8000c10110e */
[----:B------:R-:W-:Y:S04]  /*26d00*/  @!P5 STG.E.U8 desc[UR14][R28.64+0x80], R13 ;  /* 0x0000800d1c00d986 */ /* 0x000fe8000c10110e */
[----:B------:R0:W-:Y:S04]  /*26d10*/  @!P3 STG.E.U8 desc[UR14][R30.64+0x88], R7 ;  /* 0x000088071e00b986 */ /* 0x0001e8000c10110e */
[----:B------:R1:W-:Y:S01]  /*26d20*/  @!P2 STG.E.U8 desc[UR14][R30.64+0x89], R9 ;  /* 0x000089091e00a986 */ /* 0x0003e2000c10110e */
[----:B0-----:R-:W-:-:S02]  /*26d30*/  F2FP.SATFINITE.E5M2.F32.PACK_AB_MERGE_C R7, RZ, R2, RZ ;  /* 0x00000002ff07723e */ /* 0x001fc400048060ff */
[----:B-1----:R-:W-:Y:S01]  /*26d40*/  F2FP.SATFINITE.E5M2.F32.PACK_AB_MERGE_C R9, RZ, R3, RZ ;  /* 0x00000003ff09723e */ /* 0x002fe200048060ff */
[----:B------:R-:W-:Y:S02]  /*26d50*/  FMUL R4, R38, UR20 ;  /* 0x0000001426047c20 */ /* 0x000fe40008400000 */
[----:B------:R-:W4:Y:S03]  /*26d60*/  LDL.LU R38, [R1+0x394] ;  /* 0x0003940001267983 */ /* 0x000f260000300800 */
[----:B------:R-:W-:Y:S01]  /*26d70*/  F2FP.SATFINITE.E5M2.F32.PACK_AB_MERGE_C R13, RZ, R4, RZ ;  /* 0x00000004ff0d723e */ /* 0x000fe200048060ff */
[----:B------:R-:W-:Y:S02]  /*26d80*/  FMUL R5, R37, UR20 ;  /* 0x0000001425057c20 */ /* 0x000fe40008400000 */
[----:B------:R-:W4:Y:S01]  /*26d90*/  LDL.LU R37, [R1+0x398] ;  /* 0x0003980001257983 */ /* 0x000f220000300800 */
[----:B------:R-:W-:-:S03]  /*26da0*/  FMUL R2, R36, UR20 ;  /* 0x0000001424027c20 */ /* 0x000fc60008400000 */
[----:B------:R-:W4:Y:S01]  /*26db0*/  LDL.LU R36, [R1+0x39c] ;  /* 0x00039c0001247983 */ /* 0x000f220000300800 */
[----:B--2---:R-:W-:-:S03]  /*26dc0*/  FMUL R3, R35, UR20 ;  /* 0x0000001423037c20 */ /* 0x004fc60008400000 */
[----:B------:R-:W2:Y:S01]  /*26dd0*/  LDL.LU R35, [R1+0x3a0] ;  /* 0x0003a00001237983 */ /* 0x000ea20000300800 */
        /* <DEDUP_REMOVED lines=9> */
[----:B------:R0:W-:Y:S01]  /*26e70*/  @!P6 STG.E.U8 desc[UR14][R28.64+0x89], R7 ;  /* 0x000089071c00e986 */ /* 0x0001e2000c10110e */
[----:B------:R-:W-:-:S03]  /*26e80*/  ISETP.LT.OR P6, PT, R0, 0x92, !P0 ;  /* 0x000000920000780c */ /* 0x000fc600047c1670 */
[----:B------:R-:W-:Y:S01]  /*26e90*/  @!P5 STG.E.U8 desc[UR14][R28.64+0x88], R11 ;  /* 0x0000880b1c00d986 */ /* 0x000fe2000c10110e */
[----:B------:R-:W-:-:S03]  /*26ea0*/  ISETP.LT.OR P5, PT, R0, 0x91, !P0 ;  /* 0x000000910000780c */ /* 0x000fc600047a1670 */
[----:B------:R1:W-:Y:S01]  /*26eb0*/  @!P3 STG.E.U8 desc[UR14][R30.64+0x90], R9 ;  /* 0x000090091e00b986 */ /* 0x0003e2000c10110e */
[C---:B------:R-:W-:Y:S02]  /*26ec0*/  ISETP.LT.OR P3, PT, R0.reuse, 0x99, !P1 ;  /* 0x000000990000780c */ /* 0x040fe40004f61670 */
[----:B0-----:R-:W-:Y:S01]  /*26ed0*/  F2FP.SATFINITE.E5M2.F32.PACK_AB_MERGE_C R7, RZ, R2, RZ ;  /* 0x00000002ff07723e */ /* 0x001fe200048060ff */
[----:B------:R-:W-:Y:S01]  /*26ee0*/  @!P2 STG.E.U8 desc[UR14][R30.64+0x91], R13 ;  /* 0x0000910d1e00a986 */ /* 0x000fe2000c10110e */
[----:B------:R-:W-:Y:S02]  /*26ef0*/  ISETP.LT.OR P2, PT, R0, 0x9a, !P1 ;  /* 0x0000009a0000780c */ /* 0x000fe40004f41670 */
        /* <DEDUP_REMOVED lines=86> */
[----:B------:R0:W-:Y:S01]  /*27460*/  @!P6 STG.E.U8 desc[UR14][R28.64+0xb1], R7 ;  /* 0x0000b1071c00e986 */ /* 0x0001e2000c10110e */
[----:B------:R-:W-:-:S03]  /*27470*/  ISETP.LT.OR P6, PT, R0, 0xba, !P0 ;  /* 0x000000ba0000780c */ /* 0x000fc600047c1670 */
[----:B------:R-:W4:Y:S04]  /*27480*/  LDL.LU R39, [R1+0x3f0] ;  /* 0x0003f00001277983 */ /* 0x000f280000300800 */
        /* <DEDUP_REMOVED lines=33> */
[----:B------:R0:W-:Y:S01]  /*276a0*/  @!P6 STG.E.U8 desc[UR14][R28.64+0xc1], R7 ;  /* 0x0000c1071c00e986 */ /* 0x0001e2000c10110e */
[----:B------:R-:W-:-:S03]  /*276b0*/  ISETP.LT.OR P6, PT, R0, 0xca, !P0 ;  /* 0x000000ca0000780c */ /* 0x000fc600047c1670 */
[----:B------:R-:W4:Y:S01]  /*276c0*/  LDL.LU R40, [R1+0x40c] ;  /* 0x00040c0001287983 */ /* 0x000f220000300800 */
[----:B------:R-:W-:Y:S01]  /*276d0*/  F2FP.SATFINITE.E5M2.F32.PACK_AB_MERGE_C R13, RZ, R4, RZ ;  /* 0x00000004ff0d723e */ /* 0x000fe200048060ff */
        /* <DEDUP_REMOVED lines=24> */
[C---:B------:R-:W-:Y:S01]  /*27860*/  ISETP.LT.OR P3, PT, R0.reuse, 0xd1, !P1 ;  /* 0x000000d10000780c */ /* 0x040fe20004f61670 */
[----:B------:R-:W4:Y:S01]  /*27870*/  LDL.LU R42, [R1+0x42c] ;  /* 0x00042c00012a7983 */ /* 0x000f220000300800 */
[C---:B------:R-:W-:Y:S02]  /*27880*/  ISETP.LT.OR P2, PT, R0.reuse, 0xd2, !P1 ;  /* 0x000000d20000780c */ /* 0x040fe40004f41670 */
[----:B------:R-:W-:Y:S02]  /*27890*/  ISETP.LT.OR P6, PT, R0, 0xd2, !P0 ;  /* 0x000000d20000780c */ /* 0x000fe400047c1670 */
[----:B------:R-:W-:-:S05]  /*278a0*/  F2FP.SATFINITE.E5M2.F32.PACK_AB_MERGE_C R5, RZ, R5, RZ ;  /* 0x00000005ff05723e */ /* 0x000fca00048060ff */
[----:B------:R0:W-:Y:S01]  /*278b0*/  @!P5 STG.E.U8 desc[UR14][R28.64+0xc8], R5 ;  /* 0x0000c8051c00d986 */ /* 0x0001e2000c10110e */
[----:B------:R-:W-:-:S03]  /*278c0*/  ISETP.LT.OR P5, PT, R0, 0xd1, !P0 ;  /* 0x000000d10000780c */ /* 0x000fc600047a1670 */
[----:B------:R-:W-:Y:S01]  /*278d0*/  @!P3 STG.E.U8 desc[UR14][R30.64+0xd0], R9 ;  /* 0x0000d0091e00b986 */ /* 0x000fe2000c10110e */
[----:B------:R-:W-:-:S03]  /*278e0*/  ISETP.LT.OR P3, PT, R0, 0xd9, !P1 ;  /* 0x000000d90000780c */ /* 0x000fc60004f61670 */
[----:B------:R1:W-:Y:S01]  /*278f0*/  @!P2 STG.E.U8 desc[UR14][R30.64+0xd1], R11 ;  /* 0x0000d10b1e00a986 */ /* 0x0003e2000c10110e */
[----:B0-----:R-:W-:Y:S02]  /*27900*/  F2FP.SATFINITE.E5M2.F32.PACK_AB_MERGE_C R5, RZ, R3, RZ ;  /* 0x00000003ff05723e */ /* 0x001fe400048060ff */
[----:B------:R-:W-:-:S03]  /*27910*/  ISETP.LT.OR P2, PT, R0, 0xda, !P1 ;  /* 0x000000da0000780c */ /* 0x000fc60004f41670 */
[----:B------:R-:W-:Y:S01]  /*27920*/  @!P6 STG.E.U8 desc[UR14][R28.64+0xd1], R5 ;  /* 0x0000d1051c00e986 */ /* 0x000fe2000c10110e */
[----:B-1----:R-:W-:Y:S02]  /*27930*/  F2FP.SATFINITE.E5M2.F32.PACK_AB_MERGE_C R11, RZ, R2, RZ ;  /* 0x00000002ff0b723e */ /* 0x002fe400048060ff */
[----:B------:R-:W-:Y:S01]  /*27940*/  ISETP.LT.OR P6, PT, R0, 0xda, !P0 ;  /* 0x000000da0000780c */ /* 0x000fe200047c1670 */
[----:B------:R-:W-:Y:S02]  /*27950*/  FMUL R2, R40, UR20 ;  /* 0x0000001428027c20 */ /* 0x000fe40008400000 */
[----:B------:R-:W4:Y:S01]  /*27960*/  LDL.LU R40, [R1+0x430] ;  /* 0x0004300001287983 */ /* 0x000f220000300800 */
[----:B------:R-:W-:-:S03]  /*27970*/  FMUL R3, R39, UR20 ;  /* 0x0000001427037c20 */ /* 0x000fc60008400000 */
[----:B------:R-:W4:Y:S01]  /*27980*/  LDL.LU R39, [R1+0x434] ;  /* 0x0004340001277983 */ /* 0x000f220000300800 */
[----:B------:R-:W-:-:S03]  /*27990*/  F2FP.SATFINITE.E5M2.F32.PACK_AB_MERGE_C R9, RZ, R4, RZ ;  /* 0x00000004ff09723e */ /* 0x000fc600048060ff */
        /* <DEDUP_REMOVED lines=13> */
[----:B--2---:R-:W-:Y:S01]  /*27a70*/  FMUL R3, R35, UR20 ;  /* 0x0000001423037c20 */ /* 0x004fe20008400000 */
[----:B0-----:R-:W-:Y:S02]  /*27a80*/  F2FP.SATFINITE.E5M2.F32.PACK_AB_MERGE_C R7, RZ, R2, RZ ;  /* 0x00000002ff07723e */ /* 0x001fe400048060ff */
        /* <DEDUP_REMOVED lines=15> */
[----:B------:R-:W-:Y:S02]  /*27b80*/  F2FP.SATFINITE.E5M2.F32.PACK_AB_MERGE_C R5, RZ, R5, RZ ;  /* 0x00000005ff05723e */ /* 0x000fe400048060ff */
[----:B0-----:R-:W-:Y:S01]  /*27b90*/  F2FP.SATFINITE.E5M2.F32.PACK_AB_MERGE_C R11, RZ, R4, RZ ;  /* 0x00000004ff0b723e */ /* 0x001fe200048060ff */
[----:B------:R0:W-:Y:S01]  /*27ba0*/  @!P6 STG.E.U8 desc[UR14][R28.64+0xe1], R7 ;  /* 0x0000e1071c00e986 */ /* 0x0001e2000c10110e */
[C---:B------:R-:W-:Y:S02]  /*27bb0*/  ISETP.LT.OR P6, PT, R0.reuse, 0xea, !P0 ;  /* 0x000000ea0000780c */ /* 0x040fe400047c1670 */
[----:B-1----:R-:W-:Y:S01]  /*27bc0*/  F2FP.SATFINITE.E5M2.F32.PACK_AB_MERGE_C R9, RZ, R3, RZ ;  /* 0x00000003ff09723e */ /* 0x002fe200048060ff */
[----:B------:R1:W-:Y:S01]  /*27bd0*/  @!P5 STG.E.U8 desc[UR14][R28.64+0xe0], R5 ;  /* 0x0000e0051c00d986 */ /* 0x0003e2000c10110e */
[----:B------:R-:W-:-:S03]  /*27be0*/  ISETP.LT.OR P5, PT, R0, 0xe9, !P0 ;  /* 0x000000e90000780c */ /* 0x000fc600047a1670 */
[----:B------:R-:W-:Y:S01]  /*27bf0*/  @!P2 STG.E.U8 desc[UR14][R30.64+0xe9], R11 ;  /* 0x0000e90b1e00a986 */ /* 0x000fe2000c10110e */
[----:B------:R-:W-:Y:S01]  /*27c00*/  ISETP.LT.OR P2, PT, R0, 0xf2, !P1 ;  /* 0x000000f20000780c */ /* 0x000fe20004f41670 */
[----:B------:R-:W-:Y:S02]  /*27c10*/  FMUL R3, R42, UR20 ;  /* 0x000000142a037c20 */ /* 0x000fe40008400000 */
[----:B------:R1:W-:Y:S01]  /*27c20*/  @!P3 STG.E.U8 desc[UR14][R30.64+0xe8], R9 ;  /* 0x0000e8091e00b986 */ /* 0x0003e2000c10110e */
[----:B------:R-:W-:Y:S02]  /*27c30*/  ISETP.LT.OR P3, PT, R0, 0xf1, !P1 ;  /* 0x000000f10000780c */ /* 0x000fe40004f61670 */
[----:B------:R-:W-:Y:S01]  /*27c40*/  F2FP.SATFINITE.E5M2.F32.PACK_AB_MERGE_C R13, RZ, R2, RZ ;  /* 0x00000002ff0d723e */ /* 0x000fe200048060ff */
[----:B------:R-:W-:Y:S01]  /*27c50*/  FMUL R4, R39, UR20 ;  /* 0x0000001427047c20 */ /* 0x000fe20008400000 */
[----:B------:R-:W-:Y:S01]  /*27c60*/  FMUL R2, R40, UR20 ;  /* 0x0000001428027c20 */ /* 0x000fe20008400000 */
[----:B------:R-:W-:-:S03]  /*27c70*/  F2FP.SATFINITE.E5M2.F32.PACK_AB_MERGE_C R3, RZ, R3, RZ ;  /* 0x00000003ff03723e */ /* 0x000fc600048060ff */
[----:B0-----:R-:W-:Y:S02]  /*27c80*/  F2FP.SATFINITE.E5M2.F32.PACK_AB_MERGE_C R7, RZ, R4, RZ ;  /* 0x00000004ff07723e */ /* 0x001fe400048060ff */
[----:B-1----:R-:W-:Y:S01]  /*27c90*/  F2FP.SATFINITE.E5M2.F32.PACK_AB_MERGE_C R5, RZ, R2, RZ ;  /* 0x00000002ff05723e */ /* 0x002fe200048060ff */
[----:B------:R-:W-:Y:S01]  /*27ca0*/  @!P5 STG.E.U8 desc[UR14][R28.64+0xe8], R13 ;  /* 0x0000e80d1c00d986 */ /* 0x000fe2000c10110e */
[----:B------:R-:W-:-:S03]  /*27cb0*/  ISETP.LT.OR P5, PT, R0, 0xf1, !P0 ;  /* 0x000000f10000780c */ /* 0x000fc600047a1670 */
[----:B------:R2:W-:Y:S01]  /*27cc0*/  @!P6 STG.E.U8 desc[UR14][R28.64+0xe9], R3 ;  /* 0x0000e9031c00e986 */ /* 0x0005e2000c10110e */
[----:B------:R-:W-:-:S03]  /*27cd0*/  ISETP.LT.OR P6, PT, R0, 0xf2, !P0 ;  /* 0x000000f20000780c */ /* 0x000fc600047c1670 */
[----:B------:R0:W-:Y:S01]  /*27ce0*/  @!P2 STG.E.U8 desc[UR14][R30.64+0xf1], R7 ;  /* 0x0000f1071e00a986 */ /* 0x0001e2000c10110e */
[C---:B------:R-:W-:Y:S02]  /*27cf0*/  ISETP.LT.OR P2, PT, R0.reuse, 0xf9, !P1 ;  /* 0x000000f90000780c */ /* 0x040fe40004f41670 */
[C---:B------:R-:W-:Y:S01]  /*27d00*/  ISETP.LT.OR P1, PT, R0.reuse, 0xfa, !P1 ;  /* 0x000000fa0000780c */ /* 0x040fe20004f21670 */
[----:B------:R4:W-:Y:S01]  /*27d10*/  @!P3 STG.E.U8 desc[UR14][R30.64+0xf0], R5 ;  /* 0x0000f0051e00b986 */ /* 0x0009e2000c10110e */
[C---:B------:R-:W-:Y:S02]  /*27d20*/  ISETP.LT.OR P3, PT, R0.reuse, 0xf9, !P0 ;  /* 0x000000f90000780c */ /* 0x040fe40004761670 */
[----:B------:R-:W-:Y:S01]  /*27d30*/  ISETP.LT.OR P0, PT, R0, 0xfa, !P0 ;  /* 0x000000fa0000780c */ /* 0x000fe20004701670 */
[----:B------:R-:W-:-:S05]  /*27d40*/  FMUL R2, R38, UR20 ;  /* 0x0000001426027c20 */ /* 0x000fca0008400000 */
[----:B------:R-:W-:-:S05]  /*27d50*/  F2FP.SATFINITE.E5M2.F32.PACK_AB_MERGE_C R9, RZ, R2, RZ ;  /* 0x00000002ff09723e */ /* 0x000fca00048060ff */
[----:B------:R1:W-:Y:S01]  /*27d60*/  @!P5 STG.E.U8 desc[UR14][R28.64+0xf0], R9 ;  /* 0x0000f0091c00d986 */ /* 0x0003e2000c10110e */
[----:B------:R-:W-:Y:S01]  /*27d70*/  FMUL R0, R37, UR20 ;  /* 0x0000001425007c20 */ /* 0x000fe20008400000 */
[----:B------:R-:W-:Y:S01]  /*27d80*/  FMUL R2, R36, UR20 ;  /* 0x0000001424027c20 */ /* 0x000fe20008400000 */
[----:B--2---:R-:W-:-:S03]  /*27d90*/  FMUL R3, R35, UR20 ;  /* 0x0000001423037c20 */ /* 0x004fc60008400000 */
[----:B0-----:R-:W-:Y:S02]  /*27da0*/  F2FP.SATFINITE.E5M2.F32.PACK_AB_MERGE_C R7, RZ, R0, RZ ;  /* 0x00000000ff07723e */ /* 0x001fe400048060ff */
[----:B------:R-:W-:Y:S02]  /*27db0*/  F2FP.SATFINITE.E5M2.F32.PACK_AB_MERGE_C R11, RZ, R2, RZ ;  /* 0x00000002ff0b723e */ /* 0x000fe400048060ff */
[----:B------:R-:W-:Y:S01]  /*27dc0*/  F2FP.SATFINITE.E5M2.F32.PACK_AB_MERGE_C R3, RZ, R3, RZ ;  /* 0x00000003ff03723e */ /* 0x000fe200048060ff */
[----:B------:R1:W-:Y:S04]  /*27dd0*/  @!P6 STG.E.U8 desc[UR14][R28.64+0xf1], R7 ;  /* 0x0000f1071c00e986 */ /* 0x0003e8000c10110e */
[----:B------:R1:W-:Y:S04]  /*27de0*/  @!P2 STG.E.U8 desc[UR14][R30.64+0xf8], R11 ;  /* 0x0000f80b1e00a986 */ /* 0x0003e8000c10110e */
[----:B------:R1:W-:Y:S01]  /*27df0*/  @!P1 STG.E.U8 desc[UR14][R30.64+0xf9], R3 ;  /* 0x0000f9031e009986 */ /* 0x0003e2000c10110e */
[----:B---3--:R-:W-:Y:S01]  /*27e00*/  FMUL R4, R33, UR20 ;  /* 0x0000001421047c20 */ /* 0x008fe20008400000 */
[----:B----4-:R-:W-:-:S04]  /*27e10*/  FMUL R5, R32, UR20 ;  /* 0x0000001420057c20 */ /* 0x010fc80008400000 */
[----:B------:R-:W-:Y:S02]  /*27e20*/  F2FP.SATFINITE.E5M2.F32.PACK_AB_MERGE_C R13, RZ, R4, RZ ;  /* 0x00000004ff0d723e */ /* 0x000fe400048060ff */
[----:B------:R-:W-:-:S03]  /*27e30*/  F2FP.SATFINITE.E5M2.F32.PACK_AB_MERGE_C R5, RZ, R5, RZ ;  /* 0x00000005ff05723e */ /* 0x000fc600048060ff */
[----:B------:R1:W-:Y:S04]  /*27e40*/  @!P3 STG.E.U8 desc[UR14][R28.64+0xf8], R13 ;  /* 0x0000f80d1c00b986 */ /* 0x0003e8000c10110e */
[----:B------:R1:W-:Y:S02]  /*27e50*/  @!P0 STG.E.U8 desc[UR14][R28.64+0xf9], R5 ;  /* 0x0000f9051c008986 */ /* 0x0003e4000c10110e */
.L_x_551:
[----:B------:R-:W-:Y:S05]  /*27e60*/  BSYNC B0 ;  /* 0x0000000000007941 */ /* 0x000fea0003800000 */
.L_x_37:
[----:B-12---:R-:W2:Y:S04]  /*27e70*/  LDL.LU R3, [R1+0x458] ;  /* 0x0004580001037983 */ /* 0x006ea80000300800 */
[----:B-----5:R-:W2:Y:S01]  /*27e80*/  LDL.LU R2, [R1+0x45c] ;  /* 0x00045c0001027983 */ /* 0x020ea20000300800 */
[----:B------:R-:W-:Y:S01]  /*27e90*/  ULDC UR6, c[0x0][0xc] ;  /* 0x0000030000067ab9 */ /* 0x000fe20000000800 */
[----:B------:R-:W-:Y:S01]  /*27ea0*/  ULDC UR7, c[0x0][0x10] ;  /* 0x0000040000077ab9 */ /* 0x000fe20000000800 */
[----:B---34-:R-:W2:Y:S01]  /*27eb0*/  LDC R5, c[0x0][0x14] ;  /* 0x00000500ff057b82 */ /* 0x018ea20000000800 */
[----:B------:R-:W-:Y:S01]  /*27ec0*/  UIMAD.WIDE.U32 UR6, UR6, UR7, URZ ;  /* 0x00000007060672a5 */ /* 0x000fe2000f8e003f */
[----:B------:R-:W-:Y:S01]  /*27ed0*/  PRMT R0, RZ, 0x7610, R0 ;  /* 0x00007610ff007816 */ /* 0x000fe20000000000 */
[----:B------:R-:W-:-:S04]  /*27ee0*/  UMOV UR9, 0xffffffff ;  /* 0xffffffff00097882 */ /* 0x000fc80000000000 */
[----:B--2---:R-:W-:-:S04]  /*27ef0*/  IMAD.WIDE.U32 R2, R5, UR6, R2 ;  /* 0x0000000605027c25 */ /* 0x004fc8000f8e0002 */
[----:B------:R-:W-:Y:S01]  /*27f00*/  IMAD R5, R5, UR7, RZ ;  /* 0x0000000705057c24 */ /* 0x000fe2000f8e02ff */
[----:B------:R-:W-:Y:S01]  /*27f10*/  ULDC.64 UR6, c[0x0][0x650] ;  /* 0x0001940000067ab9 */ /* 0x000fe20000000a00 */
[----:B------:R-:W-:Y:S01]  /*27f20*/  IMAD.MOV.U32 R11, RZ, RZ, R2 ;  /* 0x000000ffff0b7224 */ /* 0x000fe200078e0002 */
[----:B------:R-:W-:Y:S01]  /*27f30*/  ISETP.GE.U32.AND P0, PT, R2, UR6, PT ;  /* 0x0000000602007c0c */ /* 0x000fe2000bf06070 */
[----:B------:R-:W-:Y:S02]  /*27f40*/  IMAD.IADD R13, R3, 0x1, R5 ;  /* 0x00000001030d7824 */ /* 0x000fe400078e0205 */
[----:B------:R-:W-:-:S03]  /*27f50*/  IMAD.MOV.U32 R2, RZ, RZ, -0x1 ;  /* 0xffffffffff027424 */ /* 0x000fc600078e00ff */
[----:B------:R1:W-:Y:S01]  /*27f60*/  STL [R1+0x458], R13 ;  /* 0x0004580d01007387 */ /* 0x0003e20000100800 */
[----:B------:R-:W-:-:S03]  /*27f70*/  ISETP.GE.U32.AND.EX P0, PT, R13, UR7, PT, P0 ;  /* 0x000000070d007c0c */ /* 0x000fc6000bf06100 */
[----:B------:R1:W-:Y:S04]  /*27f80*/  STL [R1+0x45c], R11 ;  /* 0x00045c0b01007387 */ /* 0x0003e80000100800 */
[----:B------:R1:W-:Y:S06]  /*27f90*/  STL [R1+0x460], R2 ;  /* 0x0004600201007387 */ /* 0x0003ec0000100800 */
[----:B------:R-:W-:Y:S05]  /*27fa0*/  @P0 BRA `(.L_x_552) ;  /* 0x0000000400740947 */ /* 0x000fea0003800000 */
[----:B------:R-:W2:Y:S01]  /*27fb0*/  S2R R8, SR_CTAID.X ;  /* 0x0000000000087919 */ /* 0x000ea20000002500 */
[----:B------:R-:W-:Y:S01]  /*27fc0*/  ULDC.64 UR18, c[0x0][0x628] ;  /* 0x00018a0000127ab9 */ /* 0x000fe20000000a00 */
[----:B------:R-:W3:Y:S01]  /*27fd0*/  LDC R9, c[0x0][0x144] ;  /* 0x00005100ff097b82 */ /* 0x000ee20000000800 */
[----:B------:R-:W-:Y:S01]  /*27fe0*/  ULDC UR6, c[0x0][0x150] ;  /* 0x0000540000067ab9 */ /* 0x000fe20000000800 */
[----:B------:R-:W4:Y:S01]  /*27ff0*/  S2R R12, SR_CTAID.Y ;  /* 0x00000000000c7919 */ /* 0x000f220000002600 */
[----:B------:R-:W-:Y:S01]  /*28000*/  ISETP.NE.U32.AND P0, PT, RZ, UR18, PT ;  /* 0x00000012ff007c0c */ /* 0x000fe2000bf05070 */
[----:B------:R-:W-:Y:S01]  /*28010*/  ULDC UR23, c[0x0][0x630] ;  /* 0x00018c0000177ab9 */ /* 0x000fe20000000800 */
[----:B------:R-:W-:Y:S02]  /*28020*/  R2UR UR16, R11 ;  /* 0x000000000b1072ca */ /* 0x000fe400000e0000 */
[----:B------:R-:W-:Y:S01]  /*28030*/  ISETP.NE.AND.EX P0, PT, RZ, UR19, PT, P0 ;  /* 0x00000013ff007c0c */ /* 0x000fe2000bf05300 */
[----:B0-----:R-:W0:Y:S01]  /*28040*/  LDC.64 R6, c[0x0][0x620] ;  /* 0x00018800ff067b82 */ /* 0x001e220000000a00 */
[----:B------:R-:W-:-:S02]  /*28050*/  R2UR UR17, R13 ;  /* 0x000000000d1172ca */ /* 0x000fc400000e0000 */
[----:B--2---:R-:W-:-:S05]  /*28060*/  I2FP.F32.U32 R0, R8 ;  /* 0x0000000800007245 */ /* 0x004fca0000201000 */
[----:B------:R-:W-:-:S06]  /*28070*/  FMUL R0, R0, UR6 ;  /* 0x0000000600007c20 */ /* 0x000fcc0008400000 */
[----:B------:R-:W2:Y:S01]  /*28080*/  F2I.U32.TRUNC.NTZ R0, R0 ;  /* 0x0000000000007305 */ /* 0x000ea2000020f000 */
[----:B----4-:R-:W-:Y:S05]  /*28090*/  @!P0 BRA `(.L_x_553) ;  /* 0x0000000000308947 */ /* 0x010fea0003800000 */
        /* <DEDUP_REMOVED lines=12> */
.L_x_553:
[----:B------:R-:W-:Y:S01]  /*28160*/  USHF.R.U64 UR9, UR16, UR23, UR17 ;  /* 0x0000001710097299 */ /* 0x000fe20008001211 */
[----:B------:R-:W4:Y:S01]  /*28170*/  LDC.64 R22, c[0x0][0x640] ;  /* 0x00019000ff167b82 */ /* 0x000f220000000a00 */
[----:B------:R-:W-:Y:S01]  /*28180*/  USHF.R.U32.HI UR6, URZ, UR23, UR17 ;  /* 0x000000173f067299 */ /* 0x000fe20008011611 */
[----:B--2---:R-:W-:Y:S02]  /*28190*/  IMAD.MOV R10, RZ, RZ, -R0 ;  /* 0x000000ffff0a7224 */ /* 0x004fe400078e0a00 */
[----:B-1----:R-:W-:Y:S01]  /*281a0*/  IMAD.MOV.U32 R2, RZ, RZ, R11 ;  /* 0x000000ffff027224 */ /* 0x002fe200078e000b */
[----:B------:R-:W-:Y:S01]  /*281b0*/  IADD3 R5, P0, RZ, -UR9, RZ ;  /* 0x80000009ff057c10 */ /* 0x000fe2000ff1e0ff */
[----:B---3--:R-:W-:Y:S02]  /*281c0*/  IMAD R18, R9, R10, R8 ;  /* 0x0000000a09127224 */ /* 0x008fe400078e0208 */
[----:B------:R-:W1:Y:S02]  /*281d0*/  LDC R4, c[0x0][0x618] ;  /* 0x00018600ff047b82 */ /* 0x000e640000000800 */
[----:B------:R-:W-:Y:S01]  /*281e0*/  IMAD.X R3, RZ, RZ, ~UR6, P0 ;  /* 0x80000006ff037e24 */ /* 0x000fe200080e06ff */
[----:B------:R-:W-:-:S03]  /*281f0*/  ULDC UR6, c[0x0][0x154] ;  /* 0x0000550000067ab9 */ /* 0x000fc60000000800 */
[-C--:B0-----:R-:W-:Y:S02]  /*28200*/  IMAD R0, R3, R6.reuse, RZ ;  /* 0x0000000603007224 */ /* 0x081fe400078e02ff */
[----:B------:R-:W0:Y:S01]  /*28210*/  LDC R14, c[0x0][0x608] ;  /* 0x00018200ff0e7b82 */ /* 0x000e220000000800 */
[----:B------:R-:W-:Y:S02]  /*28220*/  IMAD.MOV.U32 R3, RZ, RZ, R13 ;  /* 0x000000ffff037224 */ /* 0x000fe400078e000d */
[----:B------:R-:W-:-:S05]  /*28230*/  IMAD.WIDE.U32 R2, R5, R6, R2 ;  /* 0x0000000605027225 */ /* 0x000fca00078e0002 */
[----:B------:R-:W2:Y:S01]  /*28240*/  LDC R20, c[0x0][0x658] ;  /* 0x00019600ff147b82 */ /* 0x000ea20000000800 */
[----:B------:R-:W-:Y:S01]  /*28250*/  IMAD R5, R5, R7, R0 ;  /* 0x0000000705057224 */ /* 0x000fe200078e0200 */
[----:B------:R-:W-:Y:S01]  /*28260*/  I2FP.F32.U32 R0, R12 ;  /* 0x0000000c00007245 */ /* 0x000fe20000201000 */
[----:B------:R-:W-:Y:S01]  /*28270*/  IMAD.MOV.U32 R7, RZ, RZ, 0x1 ;  /* 0x00000001ff077424 */ /* 0x000fe200078e00ff */
[----:B----4-:R-:W-:Y:S01]  /*28280*/  ISETP.NE.U32.AND P0, PT, R22, RZ, PT ;  /* 0x000000ff1600720c */ /* 0x010fe20003f05070 */
[----:B------:R-:W-:Y:S02]  /*28290*/  IMAD.IADD R3, R3, 0x1, R5 ;  /* 0x0000000103037824 */ /* 0x000fe400078e0205 */
[----:B------:R-:W-:Y:S01]  /*282a0*/  FMUL R0, R0, UR6 ;  /* 0x0000000600007c20 */ /* 0x000fe20008400000 */
[----:B------:R-:W3:Y:S01]  /*282b0*/  LDC R15, c[0x0][0x148] ;  /* 0x00005200ff0f7b82 */ /* 0x000ee20000000800 */
[----:B------:R-:W-:Y:S01]  /*282c0*/  ISETP.NE.AND.EX P0, PT, R23, RZ, PT, P0 ;  /* 0x000000ff1700720c */ /* 0x000fe20003f05300 */
[----:B------:R-:W-:Y:S01]  /*282d0*/  IMAD.MOV.U32 R5, RZ, RZ, -0x1 ;  /* 0xffffffffff057424 */ /* 0x000fe200078e00ff */
[-CC-:B-1----:R-:W-:Y:S01]  /*282e0*/  SHF.R.U64 R10, R2, R4.reuse, R3.reuse ;  /* 0x00000004020a7219 */ /* 0x182fe20000001203 */
[----:B------:R1:W4:Y:S01]  /*282f0*/  F2I.U32.TRUNC.NTZ R13, R0 ;  /* 0x00000000000d7305 */ /* 0x000322000020f000 */
[----:B------:R-:W-:-:S03]  /*28300*/  SHF.R.U32.HI R3, RZ, R4, R3 ;  /* 0x00000004ff037219 */ /* 0x000fc60000011603 */
[----:B------:R-:W1:Y:S01]  /*28310*/  LDC R16, c[0x0][0x600] ;  /* 0x00018000ff107b82 */ /* 0x000e620000000800 */
[-CC-:B0-----:R-:W-:Y:S02]  /*28320*/  SHF.R.U64 R8, R10, R14.reuse, R3.reuse ;  /* 0x0000000e0a087219 */ /* 0x181fe40000001203 */
[----:B------:R-:W-:-:S05]  /*28330*/  SHF.R.U32.HI R3, RZ, R14, R3 ;  /* 0x0000000eff037219 */ /* 0x000fca0000011603 */
[----:B------:R-:W0:Y:S01]  /*28340*/  LDC R17, c[0x0][0x648] ;  /* 0x00019200ff117b82 */ /* 0x000e220000000800 */
[-CC-:B--2---:R-:W-:Y:S02]  /*28350*/  SHF.R.U64 R11, R8, R20.reuse, R3.reuse ;  /* 0x00000014080b7219 */ /* 0x184fe40000001203 */
[-C--:B------:R-:W-:Y:S02]  /*28360*/  SHF.L.U32 R5, R5, R20.reuse, RZ ;  /* 0x0000001405057219 */ /* 0x080fe400000006ff */
[-C--:B------:R-:W-:Y:S01]  /*28370*/  SHF.R.U32.HI R3, RZ, R20.reuse, R3 ;  /* 0x00000014ff037219 */ /* 0x080fe20000011603 */
[----:B------:R-:W-:Y:S01]  /*28380*/  IMAD.MOV.U32 R2, RZ, RZ, R11 ;  /* 0x000000ffff027224 */ /* 0x000fe200078e000b */
[----:B------:R-:W-:Y:S01]  /*28390*/  SHF.L.U32 R20, R7, R20, RZ ;  /* 0x0000001407147219 */ /* 0x000fe200000006ff */
[----:B------:R-:W2:Y:S01]  /*283a0*/  LDC R19, c[0x0][0x638] ;  /* 0x00018e00ff137b82 */ /* 0x000ea20000000800 */
[----:B------:R-:W-:-:S07]  /*283b0*/  LOP3.LUT R41, RZ, R5, RZ, 0x33, !PT ;  /* 0x00000005ff297212 */ /* 0x000fce00078e33ff */
[----:B------:R-:W0:Y:S01]  /*283c0*/  LDC R21, c[0x0][0x610] ;  /* 0x00018400ff157b82 */ /* 0x000e220000000800 */
[----:B----4-:R-:W-:Y:S05]  /*283d0*/  @!P0 BRA `(.L_x_554) ;  /* 0x0000000000288947 */ /* 0x010fea0003800000 */
[----:B-1----:R-:W1:Y:S02]  /*283e0*/  LDC R0, c[0x0][0x64c] ;  /* 0x00019300ff007b82 */ /* 0x002e640000000800 */
[----:B-1----:R-:W-:-:S05]  /*283f0*/  IADD3 R7, P0, R11, R0, RZ ;  /* 0x000000000b077210 */ /* 0x002fca0007f1e0ff */
        /* <DEDUP_REMOVED lines=8> */
.L_x_554:
[----:B01----:R-:W-:Y:S01]  /*28480*/  SHF.R.U64 R0, R2, R17, R3 ;  /* 0x0000001102007219 */ /* 0x003fe20000001203 */
[----:B------:R-:W-:Y:S01]  /*28490*/  VIADD R3, R16, 0xffffffff ;  /* 0xffffffff10037836 */ /* 0x000fe20000000000 */
[----:B------:R-:W-:Y:S01]  /*284a0*/  LOP3.LUT R41, R8, R41, RZ, 0xc0, !PT ;  /* 0x0000002908297212 */ /* 0x000fe200078ec0ff */
[----:B------:R-:W-:Y:S02]  /*284b0*/  IMAD.MOV R13, RZ, RZ, -R13 ;  /* 0x000000ffff0d7224 */ /* 0x000fe400078e0a0d */
[----:B------:R-:W-:Y:S01]  /*284c0*/  IMAD.MOV R2, RZ, RZ, -R0 ;  /* 0x000000ffff027224 */ /* 0x000fe200078e0a00 */
[----:B------:R-:W-:Y:S01]  /*284d0*/  LOP3.LUT R3, R10, R3, RZ, 0xc0, !PT ;  /* 0x000000030a037212 */ /* 0x000fe200078ec0ff */
[----:B------:R-:W-:Y:S02]  /*284e0*/  IMAD R41, R20, R0, R41 ;  /* 0x0000000014297224 */ /* 0x000fe400078e0229 */
[----:B---3--:R-:W-:Y:S02]  /*284f0*/  @P4 IMAD R18, R15, R13, R12 ;  /* 0x0000000d0f124224 */ /* 0x008fe400078e020c */
[----:B--2---:R-:W-:-:S02]  /*28500*/  IMAD R0, R2, R19, R11 ;  /* 0x0000001302007224 */ /* 0x004fc400078e020b */
[----:B------:R-:W-:Y:S02]  /*28510*/  IMAD R41, R41, R21, R18 ;  /* 0x0000001529297224 */ /* 0x000fe400078e0212 */
[----:B------:R-:W-:Y:S02]  /*28520*/  IMAD R2, R0, R16, R3 ;  /* 0x0000001000027224 */ /* 0x000fe400078e0203 */
[----:B------:R-:W-:-:S03]  /*28530*/  IMAD.MOV.U32 R4, RZ, RZ, 0x1 ;  /* 0x00000001ff047424 */ /* 0x000fc600078e00ff */
[----:B------:R-:W-:Y:S02]  /*28540*/  SEL R3, R2, R41, !P4 ;  /* 0x0000002902037207 */ /* 0x000fe40006000000 */
[----:B------:R-:W-:Y:S02]  /*28550*/  PRMT R0, R4, 0x7610, R0 ;  /* 0x0000761004007816 */ /* 0x000fe40000000000 */
[----:B------:R-:W-:Y:S01]  /*28560*/  SEL R41, R41, R2, !P4 ;  /* 0x0000000229297207 */ /* 0x000fe20006000000 */
[----:B------:R2:W-:Y:S06]  /*28570*/  STL [R1+0x460], R3 ;  /* 0x0004600301007387 */ /* 0x0005ec0000100800 */
.L_x_552:
[----:B------:R3:W-:Y:S01]  /*28580*/  STL [R1+0x464], R41 ;  /* 0x0004642901007387 */ /* 0x0007e20000100800 */
[----:B------:R-:W-:-:S13]  /*28590*/  LOP3.LUT P0, RZ, R0, 0xff, RZ, 0xc0, !PT ;  /* 0x000000ff00ff7812 */ /* 0x000fda000780c0ff */
[----:B---3--:R-:W-:Y:S05]  /*285a0*/  @P0 BRA `(.L_x_555) ;  /* 0xfffffd8c004c0947 */ /* 0x008fea000383ffff */
[----:B------:R-:W-:Y:S05]  /*285b0*/  EXIT ;  /* 0x000000000000794d */ /* 0x000fea0003800000 */
.L_x_7:
[----:B------:R-:W2:Y:S01]  /*285c0*/  LDL R20, [R1+0x45c] ;  /* 0x00045c0001147983 */ /* 0x000ea20000100800 */
[----:B------:R-:W-:-:S03]  /*285d0*/  ULDC.64 UR4, c[0x0][0x650] ;  /* 0x0001940000047ab9 */ /* 0x000fc60000000a00 */
[----:B------:R-:W3:Y:S01]  /*285e0*/  LDL R163, [R1+0x458] ;  /* 0x0004580001a37983 */ /* 0x000ee20000100800 */
[----:B------:R-:W-:Y:S01]  /*285f0*/  PRMT R0, RZ, 0x7610, R0 ;  /* 0x00007610ff007816 */ /* 0x000fe20000000000 */
[----:B------:R-:W-:Y:S02]  /*28600*/  IMAD.MOV.U32 R5, RZ, RZ, -0x1 ;  /* 0xffffffffff057424 */ /* 0x000fe400078e00ff */
[----:B------:R-:W-:Y:S02]  /*28610*/  IMAD.MOV.U32 R4, RZ, RZ, -0x1 ;  /* 0xffffffffff047424 */ /* 0x000fe400078e00ff */
[----:B------:R-:W-:Y:S01]  /*28620*/  IMAD.MOV.U32 R10, RZ, RZ, -0x1 ;  /* 0xffffffffff0a7424 */ /* 0x000fe200078e00ff */
[----:B--2---:R-:W-:-:S04]  /*28630*/  ISETP.GE.U32.AND P0, PT, R20, UR4, PT ;  /* 0x0000000414007c0c */ /* 0x004fc8000bf06070 */
[----:B---3--:R-:W-:-:S13]  /*28640*/  ISETP.GE.U32.AND.EX P0, PT, R163, UR5, PT, P0 ;  /* 0x00000005a3007c0c */ /* 0x008fda000bf06100 */
[----:B------:R-:W-:Y:S05]  /*28650*/  @P0 BRA `(.L_x_556) ;  /* 0x0000000400300947 */ /* 0x000fea0003800000 */
[----:B------:R-:W1:Y:S01]  /*28660*/  LDC.64 R16, c[0x0][0x628] ;  /* 0x00018a00ff107b82 */ /* 0x000e620000000a00 */
[----:B0-----:R-:W-:Y:S02]  /*28670*/  IMAD.MOV.U32 R8, RZ, RZ, R20 ;  /* 0x000000ffff087224 */ /* 0x001fe400078e0014 */
[----:B------:R-:W-:-:S05]  /*28680*/  IMAD.MOV.U32 R9, RZ, RZ, R163 ;  /* 0x000000ffff097224 */ /* 0x000fca00078e00a3 */
[----:B------:R-:W0:Y:S08]  /*28690*/  LDC R10, c[0x0][0x630] ;  /* 0x00018c00ff0a7b82 */ /* 0x000e300000000800 */
[----:B------:R-:W2:Y:S01]  /*286a0*/  LDC.64 R18, c[0x0][0x620] ;  /* 0x00018800ff127b82 */ /* 0x000ea20000000a00 */
[----:B-1----:R-:W-:-:S04]  /*286b0*/  ISETP.NE.U32.AND P0, PT, R16, RZ, PT ;  /* 0x000000ff1000720c */ /* 0x002fc80003f05070 */
[----:B------:R-:W-:-:S13]  /*286c0*/  ISETP.NE.AND.EX P0, PT, R17, RZ, PT, P0 ;  /* 0x000000ff1100720c */ /* 0x000fda0003f05300 */
[----:B0-2---:R-:W-:Y:S05]  /*286d0*/  @!P0 BRA `(.L_x_557) ;  /* 0x0000000000288947 */ /* 0x005fea0003800000 */
[----:B------:R-:W0:Y:S02]  /*286e0*/  LDC R0, c[0x0][0x634] ;  /* 0x00018d00ff007b82 */ /* 0x000e240000000800 */
[----:B0-----:R-:W-:-:S05]  /*286f0*/  IADD3 R9, P0, R20, R0, RZ ;  /* 0x0000000014097210 */ /* 0x001fca0007f1e0ff */
        /* <DEDUP_REMOVED lines=8> */
.L_x_557:
[----:B------:R-:W0:Y:S01]  /*28780*/  LDC.64 R22, c[0x0][0x640] ;  /* 0x00019000ff167b82 */ /* 0x000e220000000a00 */
[-CC-:B------:R-:W-:Y:S01]  /*28790*/  SHF.R.U64 R15, R8, R10.reuse, R9.reuse ;  /* 0x0000000a080f7219 */ /* 0x180fe20000001209 */
[----:B------:R-:W-:Y:S01]  /*287a0*/  IMAD.MOV.U32 R4, RZ, RZ, R20 ;  /* 0x000000ffff047224 */ /* 0x000fe200078e0014 */
[----:B------:R-:W-:Y:S01]  /*287b0*/  SHF.R.U32.HI R0, RZ, R10, R9 ;  /* 0x0000000aff007219 */ /* 0x000fe20000011609 */
[----:B------:R-:W-:Y:S01]  /*287c0*/  IMAD.MOV.U32 R24, RZ, RZ, 0x1 ;  /* 0x00000001ff187424 */ /* 0x000fe200078e00ff */
[----:B------:R-:W-:-:S03]  /*287d0*/  IADD3 R7, P0, RZ, -R15, RZ ;  /* 0x8000000fff077210 */ /* 0x000fc60007f1e0ff */
[----:B------:R-:W1:Y:S02]  /*287e0*/  LDC R6, c[0x0][0x618] ;  /* 0x00018600ff067b82 */ /* 0x000e640000000800 */
[----:B------:R-:W-:-:S04]  /*287f0*/  IMAD.X R5, RZ, RZ, ~R0, P0 ;  /* 0x000000ffff057224 */ /* 0x000fc800000e0e00 */
[-C--:B------:R-:W-:Y:S02]  /*28800*/  IMAD R0, R5, R18.reuse, RZ ;  /* 0x0000001205007224 */ /* 0x080fe400078e02ff */
[----:B------:R-:W2:Y:S01]  /*28810*/  LDC R8, c[0x0][0x608] ;  /* 0x00018200ff087b82 */ /* 0x000ea20000000800 */
[----:B------:R-:W-:Y:S02]  /*28820*/  IMAD.MOV.U32 R5, RZ, RZ, R163 ;  /* 0x000000ffff057224 */ /* 0x000fe400078e00a3 */
[----:B------:R-:W-:-:S05]  /*28830*/  IMAD.WIDE.U32 R4, R7, R18, R4 ;  /* 0x0000001207047225 */ /* 0x000fca00078e0004 */
[----:B------:R-:W3:Y:S01]  /*28840*/  LDC R21, c[0x0][0x658] ;  /* 0x00019600ff157b82 */ /* 0x000ee20000000800 */
[----:B------:R-:W-:Y:S01]  /*28850*/  IMAD R7, R7, R19, R0 ;  /* 0x0000001307077224 */ /* 0x000fe200078e0200 */
[----:B0-----:R-:W-:-:S03]  /*28860*/  ISETP.NE.U32.AND P0, PT, R22, RZ, PT ;  /* 0x000000ff1600720c */ /* 0x001fc60003f05070 */
[----:B------:R-:W-:Y:S01]  /*28870*/  IMAD.IADD R5, R5, 0x1, R7 ;  /* 0x0000000105057824 */ /* 0x000fe200078e0207 */
[----:B------:R-:W-:Y:S02]  /*28880*/  ISETP.NE.AND.EX P0, PT, R23, RZ, PT, P0 ;  /* 0x000000ff1700720c */ /* 0x000fe40003f05300 */
[----:B------:R-:W0:Y:S02]  /*28890*/  LDC R16, c[0x0][0x600] ;  /* 0x00018000ff107b82 */ /* 0x000e240000000800 */
[-CC-:B-1----:R-:W-:Y:S01]  /*288a0*/  SHF.R.U64 R10, R4, R6.reuse, R5.reuse ;  /* 0x00000006040a7219 */ /* 0x182fe20000001205 */
[----:B------:R-:W-:Y:S01]  /*288b0*/  IMAD.MOV.U32 R4, RZ, RZ, -0x1 ;  /* 0xffffffffff047424 */ /* 0x000fe200078e00ff */
[----:B------:R-:W-:-:S04]  /*288c0*/  SHF.R.U32.HI R5, RZ, R6, R5 ;  /* 0x00000006ff057219 */ /* 0x000fc80000011605 */
[----:B------:R-:W1:Y:S01]  /*288d0*/  LDC R18, c[0x0][0x648] ;  /* 0x00019200ff127b82 */ /* 0x000e620000000800 */
[-CC-:B--2---:R-:W-:Y:S02]  /*288e0*/  SHF.R.U64 R17, R10, R8.reuse, R5.reuse ;  /* 0x000000080a117219 */ /* 0x184fe40000001205 */
[----:B------:R-:W-:-:S05]  /*288f0*/  SHF.R.U32.HI R0, RZ, R8, R5 ;  /* 0x00000008ff007219 */ /* 0x000fca0000011605 */
[----:B------:R-:W2:Y:S01]  /*28900*/  LDC R20, c[0x0][0x638] ;  /* 0x00018e00ff147b82 */ /* 0x000ea20000000800 */
[-C--:B---3--:R-:W-:Y:S02]  /*28910*/  SHF.L.U32 R4, R4, R21.reuse, RZ ;  /* 0x0000001504047219 */ /* 0x088fe400000006ff */
[-CC-:B------:R-:W-:Y:S02]  /*28920*/  SHF.R.U64 R19, R17, R21.reuse, R0.reuse ;  /* 0x0000001511137219 */ /* 0x180fe40000001200 */
[----:B------:R-:W-:Y:S02]  /*28930*/  LOP3.LUT R26, RZ, R4, RZ, 0x33, !PT ;  /* 0x00000004ff1a7212 */ /* 0x000fe400078e33ff */
[----:B------:R-:W-:Y:S01]  /*28940*/  SHF.R.U32.HI R5, RZ, R21, R0 ;  /* 0x00000015ff057219 */ /* 0x000fe20000011600 */
[----:B------:R-:W3:Y:S01]  /*28950*/  LDC R25, c[0x0][0x610] ;  /* 0x00018400ff197b82 */ /* 0x000ee20000000800 */
[----:B------:R-:W-:Y:S01]  /*28960*/  IMAD.MOV.U32 R4, RZ, RZ, R19 ;  /* 0x000000ffff047224 */ /* 0x000fe200078e0013 */
[----:B------:R-:W-:Y:S06]  /*28970*/  @!P0 BRA `(.L_x_558) ;  /* 0x0000000000288947 */ /* 0x000fec0003800000 */
        /* <DEDUP_REMOVED lines=10> */
.L_x_558:
[----:B-1----:R-:W-:Y:S01]  /*28a20*/  SHF.R.U64 R3, R4, R18, R5 ;  /* 0x0000001204037219 */ /* 0x002fe20000001205 */
[----:B0-----:R-:W-:Y:S01]  /*28a30*/  VIADD R7, R16, 0xffffffff ;  /* 0xffffffff10077836 */ /* 0x001fe20000000000 */
[----:B------:R-:W-:Y:S01]  /*28a40*/  SHF.L.U32 R5, R24, R21, RZ ;  /* 0x0000001518057219 */ /* 0x000fe200000006ff */
[----:B------:R-:W-:Y:S01]  /*28a50*/  @P4 IMAD R12, R11, R14, R2 ;  /* 0x0000000e0b0c4224 */ /* 0x000fe200078e0202 */
[----:B------:R-:W-:Y:S01]  /*28a60*/  LOP3.LUT R0, R17, R26, RZ, 0xc0, !PT ;  /* 0x0000001a11007212 */ /* 0x000fe200078ec0ff */
[----:B------:R-:W-:-:S04]  /*28a70*/  IMAD.MOV R4, RZ, RZ, -R3 ;  /* 0x000000ffff047224 */ /* 0x000fc800078e0a03 */
[----:B------:R-:W-:Y:S01]  /*28a80*/  IMAD R5, R5, R3, R0 ;  /* 0x0000000305057224 */ /* 0x000fe200078e0200 */
[----:B------:R-:W-:Y:S01]  /*28a90*/  LOP3.LUT R3, R10, R7, RZ, 0xc0, !PT ;  /* 0x000000070a037212 */ /* 0x000fe200078ec0ff */
[----:B--2---:R-:W-:Y:S02]  /*28aa0*/  IMAD R0, R4, R20, R19 ;  /* 0x0000001404007224 */ /* 0x004fe400078e0213 */
[----:B------:R-:W-:Y:S02]  /*28ab0*/  IMAD.MOV.U32 R4, RZ, RZ, 0x1 ;  /* 0x00000001ff047424 */ /* 0x000fe400078e00ff */
[----:B---3--:R-:W-:Y:S02]  /*28ac0*/  IMAD R5, R5, R25, R12 ;  /* 0x0000001905057224 */ /* 0x008fe400078e020c */
[----:B------:R-:W-:Y:S01]  /*28ad0*/  IMAD R2, R0, R16, R3 ;  /* 0x0000001000027224 */ /* 0x000fe200078e0203 */
[----:B------:R-:W-:Y:S01]  /*28ae0*/  PRMT R0, R4, 0x7610, R0 ;  /* 0x0000761004007816 */ /* 0x000fe20000000000 */
[----:B------:R-:W-:-:S03]  /*28af0*/  IMAD.MOV.U32 R10, RZ, RZ, R15 ;  /* 0x000000ffff0a7224 */ /* 0x000fc600078e000f */
[----:B------:R-:W-:Y:S02]  /*28b00*/  SEL R4, R2, R5, !P4 ;  /* 0x0000000502047207 */ /* 0x000fe40006000000 */
[----:B------:R-:W-:-:S07]  /*28b10*/  SEL R5, R5, R2, !P4 ;  /* 0x0000000205057207 */ /* 0x000fce0006000000 */
.L_x_556:
[----:B------:R-:W-:-:S08]  /*28b20*/  NOP ;  /* 0x0000000000007918 */ /* 0x000fd00000000000 */
[----:B0-----:R-:W0:-:S00]  /*28b30*/  USETMAXREG.DEALLOC.CTAPOOL 0x18 ;  /* 0x00000018000079c8 */ /* 0x001e0000080e0500 */
[----:B------:R-:W-:-:S13]  /*28b40*/  ISETP.NE.AND P0, PT, RZ, UR8, PT ;  /* 0x00000008ff007c0c */ /* 0x000fda000bf05270 */
[----:B------:R-:W-:Y:S05]  /*28b50*/  @P0 EXIT ;  /* 0x000000000000094d */ /* 0x000fea0003800000 */
[----:B0-----:R-:W-:Y:S01]  /*28b60*/  LOP3.LUT P0, RZ, R0, 0xff, RZ, 0xc0, !PT ;  /* 0x000000ff00ff7812 */ /* 0x001fe2000780c0ff */
[----:B------:R-:W-:Y:S02]  /*28b70*/  IMAD.MOV.U32 R6, RZ, RZ, 0x1 ;  /* 0x00000001ff067424 */ /* 0x000fe400078e00ff */
[----:B------:R-:W-:-:S10]  /*28b80*/  IMAD.MOV.U32 R7, RZ, RZ, RZ ;  /* 0x000000ffff077224 */ /* 0x000fd400078e00ff */
[----:B------:R-:W-:Y:S05]  /*28b90*/  @!P0 BRA `(.L_x_559) ;  /* 0x0000000c00508947 */ /* 0x000fea0003800000 */
[----:B------:R-:W0:Y:S01]  /*28ba0*/  LDC R0, c[0x0][0x28c] ;  /* 0x0000a300ff007b82 */ /* 0x000e220000000800 */
[----:B------:R-:W-:Y:S01]  /*28bb0*/  ULDC UR6, c[0x0][0x658] ;  /* 0x0001960000067ab9 */ /* 0x000fe20000000800 */
[----:B------:R-:W-:Y:S01]  /*28bc0*/  UMOV UR9, 0xffffffff ;  /* 0xffffffff00097882 */ /* 0x000fe20000000000 */
[----:B------:R-:W-:Y:S01]  /*28bd0*/  ULDC UR8, c[0x0][0xc] ;  /* 0x0000030000087ab9 */ /* 0x000fe20000000800 */
[----:B------:R-:W-:Y:S01]  /*28be0*/  USHF.L.U32 UR11, UR9, UR6, URZ ;  /* 0x00000006090b7299 */ /* 0x000fe2000800063f */
[----:B------:R-:W-:Y:S01]  /*28bf0*/  BSSY B0, `(.L_x_559) ;  /* 0x00000ce000007945 */ /* 0x000fe20003800000 */
[----:B------:R-:W-:Y:S01]  /*28c00*/  UMOV UR10, 0x1 ;  /* 0x00000001000a7882 */ /* 0x000fe20000000000 */
[----:B------:R-:W-:Y:S01]  /*28c10*/  ULDC UR9, c[0x0][0x10] ;  /* 0x0000040000097ab9 */ /* 0x000fe20000000800 */
[----:B------:R-:W1:Y:S01]  /*28c20*/  S2UR UR4, SR_CgaCtaId ;  /* 0x00000000000479c3 */ /* 0x000e620000008800 */
[----:B------:R-:W-:Y:S01]  /*28c30*/  UIMAD.WIDE.U32 UR8, UR8, UR9, URZ ;  /* 0x00000009080872a5 */ /* 0x000fe2000f8e003f */
[----:B------:R-:W-:Y:S01]  /*28c40*/  IMAD.MOV.U32 R9, RZ, RZ, 0x1 ;  /* 0x00000001ff097424 */ /* 0x000fe200078e00ff */
[----:B------:R-:W-:Y:S01]  /*28c50*/  USHF.L.U32 UR6, UR10, UR6, URZ ;  /* 0x000000060a067299 */ /* 0x000fe2000800063f */
[----:B------:R-:W-:Y:S01]  /*28c60*/  IMAD.MOV.U32 R6, RZ, RZ, 0x1 ;  /* 0x00000001ff067424 */ /* 0x000fe200078e00ff */
[----:B------:R-:W-:Y:S01]  /*28c70*/  ULDC UR5, c[0x0][0x600] ;  /* 0x0001800000057ab9 */ /* 0x000fe20000000800 */
[----:B------:R-:W-:Y:S01]  /*28c80*/  ULDC UR10, c[0x0][0x14] ;  /* 0x00000500000a7ab9 */ /* 0x000fe20000000800 */
[----:B------:R-:W-:Y:S01]  /*28c90*/  IMAD.MOV.U32 R7, RZ, RZ, RZ ;  /* 0x000000ffff077224 */ /* 0x000fe200078e00ff */
[----:B------:R-:W-:-:S02]  /*28ca0*/  UIMAD.WIDE.U32 UR24, UR8, UR10, URZ ;  /* 0x0000000a081872a5 */ /* 0x000fc4000f8e003f */
[----:B------:R-:W-:Y:S02]  /*28cb0*/  UIMAD UR18, UR9, UR10, URZ ;  /* 0x0000000a091272a4 */ /* 0x000fe4000f8e023f */
[----:B------:R-:W-:Y:S02]  /*28cc0*/  ULOP3.LUT UR23, UR13, 0x2, URZ, 0xfc, !UPT ;  /* 0x000000020d177892 */ /* 0x000fe4000f8efc3f */
[----:B------:R-:W-:Y:S01]  /*28cd0*/  UIADD3 UR5, UR5, -0x1, URZ ;  /* 0xffffffff05057890 */ /* 0x000fe2000fffe03f */
[----:B0-----:R-:W-:Y:S01]  /*28ce0*/  VIADD R0, R0, 0x7f ;  /* 0x0000007f00007836 */ /* 0x001fe20000000000 */
[----:B------:R-:W-:Y:S02]  /*28cf0*/  ULOP3.LUT UR20, URZ, UR11, URZ, 0x33, !UPT ;  /* 0x0000000b3f147292 */ /* 0x000fe4000f8e333f */
[----:B------:R-:W-:Y:S02]  /*28d00*/  UIADD3 UR18, UR25, UR18, URZ ;  /* 0x0000001219127290 */ /* 0x000fe4000fffe03f */
[----:B------:R-:W-:Y:S01]  /*28d10*/  SHF.R.S32.HI R3, RZ, 0x1f, R0 ;  /* 0x0000001fff037819 */ /* 0x000fe20000011400 */
[----:B------:R-:W-:Y:S01]  /*28d20*/  ULDC.64 UR26, c[0x0][0x198] ;  /* 0x00006600001a7ab9 */ /* 0x000fe20000000a00 */
[----:B-1----:R-:W-:-:S02]  /*28d30*/  USHF.L.U32 UR7, UR4, 0x5, URZ ;  /* 0x0000000504077899 */ /* 0x002fc4000800063f */
[----:B------:R-:W-:Y:S01]  /*28d40*/  LEA.HI R0, R3, R0, RZ, 0x7 ;  /* 0x0000000003007211 */ /* 0x000fe200078f38ff */
[----:B------:R-:W-:Y:S02]  /*28d50*/  USHF.L.U32 UR4, UR4, 0xc, URZ ;  /* 0x0000000c04047899 */ /* 0x000fe4000800063f */
[----:B------:R-:W-:Y:S01]  /*28d60*/  ULOP3.LUT UR7, UR7, 0xe0, URZ, 0xc0, !UPT ;  /* 0x000000e007077892 */ /* 0x000fe2000f8ec03f */
[----:B------:R-:W-:-:S05]  /*28d70*/  SHF.R.S32.HI R0, RZ, 0x7, R0 ;  /* 0x00000007ff007819 */ /* 0x000fca0000011400 */
[----:B------:R-:W-:-:S07]  /*28d80*/  VIADD R15, R0, 0x1 ;  /* 0x00000001000f7836 */ /* 0x000fce0000000000 */
.L_x_570:
[----:B------:R-:W-:-:S03]  /*28d90*/  UMOV UR8, 0xffffffff ;  /* 0xffffffff00087882 */ /* 0x000fc60000000000 */
[----:B------:R-:W-:Y:S05]  /*28da0*/  BRA.DIV UR8, `(.L_x_560) ;  /* 0x0000000e08a47947 */ /* 0x000fea000b800000 */
[----:B------:R-:W-:-:S13]  /*28db0*/  ELECT P0, URZ, PT ;  /* 0x00000000003f782f */ /* 0x000fda0003800000 */
.L_x_580:
[----:B------:R-:W0:Y:S01]  /*28dc0*/  LDC R2, c[0x0][0x28c] ;  /* 0x0000a300ff027b82 */ /* 0x000e220000000800 */
[----:B------:R-:W-:Y:S01]  /*28dd0*/  BSSY B1, `(.L_x_561) ;  /* 0x0000039000017945 */ /* 0x000fe20003800000 */
[----:B0-----:R-:W-:-:S13]  /*28de0*/  ISETP.LT.OR P0, PT, R2, 0x1, !P0 ;  /* 0x000000010200780c */ /* 0x001fda0004701670 */
[----:B------:R-:W-:Y:S05]  /*28df0*/  @P0 BRA `(.L_x_562) ;  /* 0x0000000000d80947 */ /* 0x000fea0003800000 */
[----:B------:R-:W-:Y:S01]  /*28e00*/  IMAD.SHL.U32 R5, R5, 0x100, RZ ;  /* 0x0000010005057824 */ /* 0x000fe200078e00ff */
[----:B------:R-:W-:Y:S01]  /*28e10*/  LEA R4, R4, UR7, 0x8 ;  /* 0x0000000704047c11 */ /* 0x000fe2000f8e40ff */
[----:B------:R-:W-:Y:S02]  /*28e20*/  IMAD.MOV.U32 R13, RZ, RZ, RZ ;  /* 0x000000ffff0d7224 */ /* 0x000fe400078e00ff */
[----:B------:R-:W-:Y:S02]  /*28e30*/  IMAD.MOV.U32 R2, RZ, RZ, R15 ;  /* 0x000000ffff027224 */ /* 0x000fe400078e000f */
[----:B------:R-:W-:Y:S02]  /*28e40*/  IMAD.MOV.U32 R3, RZ, RZ, R6 ;  /* 0x000000ffff037224 */ /* 0x000fe400078e0006 */
[----:B------:R-:W-:-:S07]  /*28e50*/  IMAD.MOV.U32 R8, RZ, RZ, R7 ;  /* 0x000000ffff087224 */ /* 0x000fce00078e0007 */
.L_x_565:
[----:B------:R-:W0:Y:S01]  /*28e60*/  S2R R12, SR_CgaCtaId ;  /* 0x00000000000c7919 */ /* 0x000e220000008800 */
[----:B------:R-:W-:Y:S01]  /*28e70*/  MOV R11, 0x400 ;  /* 0x00000400000b7802 */ /* 0x000fe20000000f00 */
[----:B------:R-:W1:Y:S03]  /*28e80*/  S2R R14, SR_TID.X ;  /* 0x00000000000e7919 */ /* 0x000e660000002100 */
[----:B0-----:R-:W-:Y:S02]  /*28e90*/  LEA R17, R12, R11, 0x18 ;  /* 0x0000000b0c117211 */ /* 0x001fe400078ec0ff */
[----:B------:R-:W-:Y:S02]  /*28ea0*/  SHF.L.U32 R11, R3, 0x1f, RZ ;  /* 0x0000001f030b7819 */ /* 0x000fe400000006ff */
[----:B-1----:R-:W-:Y:S01]  /*28eb0*/  LOP3.LUT P1, RZ, R14, 0x7f, RZ, 0xc0, !PT ;  /* 0x0000007f0eff7812 */ /* 0x002fe2000782c0ff */
[----:B------:R-:W-:-:S04]  /*28ec0*/  IMAD R12, R8, 0x8, R17 ;  /* 0x00000008080c7824 */ /* 0x000fc800078e0211 */
[----:B------:R-:W0:Y:S02]  /*28ed0*/  SYNCS.PHASECHK.TRANS64.TRYWAIT P0, [R12+URZ+0x18], R11 ;  /* 0x0000180b0c0075a7 */ /* 0x000e24000800017f */
[----:B0-----:R-:W-:Y:S06]  /*28ee0*/  @!P0 BRA `(.L_x_563) ;  /* 0x0000000c00748947 */ /* 0x001fec0003800000 */
.L_x_581:
[----:B0-----:R-:W0:Y:S01]  /*28ef0*/  @!P1 LDC R11, c[0x0][0x500] ;  /* 0x00014000ff0b9b82 */ /* 0x001e220000000800 */
[----:B------:R-:W-:-:S04]  /*28f00*/  UPRMT UR8, UR23, 0x9910, URZ ;  /* 0x0000991017087896 */ /* 0x000fc8000800003f */
[----:B------:R-:W-:-:S06]  /*28f10*/  UISETP.NE.AND UP0, UPT, UR8, 0x2, UPT ;  /* 0x000000020800788c */ /* 0x000fcc000bf05270 */
[----:B------:R-:W-:Y:S01]  /*28f20*/  PLOP3.LUT P0, PT, PT, PT, UP0, 0x80, 0x0 ;  /* 0x000000000000781c */ /* 0x000fe20003f0f008 */
[----:B0-----:R0:W-:-:S12]  /*28f30*/  @!P1 SYNCS.ARRIVE.TRANS64 RZ, [R12+URZ], R11 ;  /* 0x0000000b0cff99a7 */ /* 0x0011d8000800003f */
[----:B------:R-:W-:Y:S05]  /*28f40*/  @P0 BRA `(.L_x_564) ;  /* 0x0000000000040947 */ /* 0x000fea0003800000 */
[----:B------:R-:W-:Y:S01]  /*28f50*/  BPT.TRAP 0x1 ;  /* 0x000000040000795c */ /* 0x000fe20000300000 */
.L_x_564:
[----:B------:R-:W-:Y:S01]  /*28f60*/  R2UR UR8, R8 ;  /* 0x00000000080872ca */ /* 0x000fe200000e0000 */
[----:B------:R-:W-:Y:S01]  /*28f70*/  VIADD R2, R2, 0xffffffff ;  /* 0xffffffff02027836 */ /* 0x000fe20000000000 */
[----:B------:R-:W-:Y:S01]  /*28f80*/  R2UR UR19, R17 ;  /* 0x00000000111372ca */ /* 0x000fe200000e0000 */
[----:B------:R-:W-:Y:S01]  /*28f90*/  UIADD3 UR14, UP0, UR26, 0xf0, URZ ;  /* 0x000000f01a0e7890 */ /* 0x000fe2000ff1e03f */
[----:B------:R-:W-:Y:S01]  /*28fa0*/  R2UR UR21, R5 ;  /* 0x00000000051572ca */ /* 0x000fe200000e0000 */
[----:B------:R-:W-:Y:S01]  /*28fb0*/  UIADD3 UR28, UP1, UR26, 0x1f0, URZ ;  /* 0x000001f01a1c7890 */ /* 0x000fe2000ff3e03f */
[----:B------:R-:W-:Y:S01]  /*28fc0*/  R2UR UR9, R12 ;  /* 0x000000000c0972ca */ /* 0x000fe200000e0000 */
[----:B------:R-:W-:Y:S01]  /*28fd0*/  UIADD3.X UR15, URZ, UR27, URZ, UP0, !UPT ;  /* 0x0000001b3f0f7290 */ /* 0x000fe200087fe43f */
[C---:B------:R-:W-:Y:S01]  /*28fe0*/  R2UR UR10, R13.reuse ;  /* 0x000000000d0a72ca */ /* 0x040fe200000e0000 */
[----:B------:R-:W-:Y:S01]  /*28ff0*/  VIADD R8, R8, 0x1 ;  /* 0x0000000108087836 */ /* 0x000fe20000000000 */
[----:B------:R-:W-:Y:S01]  /*29000*/  R2UR UR12, R10 ;  /* 0x000000000a0c72ca */ /* 0x000fe200000e0000 */
[----:B------:R-:W-:Y:S01]  /*29010*/  UIADD3.X UR29, URZ, UR27, URZ, UP1, !UPT ;  /* 0x0000001b3f1d7290 */ /* 0x000fe20008ffe43f */
[----:B------:R-:W-:Y:S01]  /*29020*/  R2UR UR22, R4 ;  /* 0x00000000041672ca */ /* 0x000fe200000e0000 */
[----:B------:R-:W-:Y:S01]  /*29030*/  USHF.L.U32 UR8, UR8, 0xf, URZ ;  /* 0x0000000f08087899 */ /* 0x000fe2000800063f */
[----:B------:R-:W-:Y:S01]  /*29040*/  ISETP.GT.AND P1, PT, R2, 0x1, PT ;  /* 0x000000010200780c */ /* 0x000fe20003f24270 */
[----:B------:R-:W-:Y:S01]  /*29050*/  UMOV UR16, 0x0 ;  /* 0x0000000000107882 */ /* 0x000fe20000000000 */
[----:B------:R-:W-:Y:S01]  /*29060*/  UMOV UR17, 0x10000000 ;  /* 0x1000000000117882 */ /* 0x000fe20000000000 */
[----:B------:R-:W-:Y:S01]  /*29070*/  ULOP3.LUT UR11, UR8, 0x7000, UR4, 0xf8, !UPT ;  /* 0x00007000080b7892 */ /* 0x000fe2000f8ef804 */
[C---:B------:R-:W-:Y:S01]  /*29080*/  ISETP.NE.AND P0, PT, R8.reuse, 0x3, PT ;  /* 0x000000030800780c */ /* 0x040fe20003f05270 */
[----:B------:R-:W-:Y:S01]  /*29090*/  UIADD3 UR8, UR19, 0x100, UR8 ;  /* 0x0000010013087890 */ /* 0x000fe2000fffe008 */
[----:B------:R-:W-:Y:S01]  /*290a0*/  VIADD R13, R13, 0x80 ;  /* 0x000000800d0d7836 */ /* 0x000fe20000000000 */
[----:B------:R-:W-:Y:S01]  /*290b0*/  UIADD3 UR19, UR19, 0x18100, UR11 ;  /* 0x0001810013137890 */ /* 0x000fe2000fffe00b */
[----:B0-----:R-:W-:Y:S01]  /*290c0*/  SEL R12, RZ, 0x1, P0 ;  /* 0x00000001ff0c7807 */ /* 0x001fe20000000000 */
[----:B------:R-:W-:Y:S01]  /*290d0*/  UMOV UR30, 0xff0000 ;  /* 0x00ff0000001e7882 */ /* 0x000fe20000000000 */
[----:B------:R-:W-:Y:S01]  /*290e0*/  UMOV UR11, UR21 ;  /* 0x00000015000b7c82 */ /* 0x000fe20008000000 */
[----:B------:R-:W-:-:S02]  /*290f0*/  SEL R8, R8, RZ, P0 ;  /* 0x000000ff08087207 */ /* 0x000fc40000000000 */
[----:B------:R-:W-:Y:S01]  /*29100*/  LOP3.LUT R3, R3, R12, RZ, 0x3c, !PT ;  /* 0x0000000c03037212 */ /* 0x000fe200078e3cff */
[----:B------:R0:W-:Y:S02]  /*29110*/  UTMALDG.3D [UR8], [UR14], desc[UR16] ;  /* 0x000010080e0075b4 */ /* 0x0001e40008011000 */
[----:B0-----:R-:W-:Y:S01]  /*29120*/  UMOV UR8, UR19 ;  /* 0x0000001300087c82 */ /* 0x001fe20008000000 */
[----:B------:R-:W-:Y:S02]  /*29130*/  UMOV UR11, UR22 ;  /* 0x00000016000b7c82 */ /* 0x000fe40008000000 */
[----:B------:R0:W-:Y:S02]  /*29140*/  UTMALDG.3D.MULTICAST [UR8], [UR28], UR30, desc[UR16] ;  /* 0x000010081c0073b4 */ /* 0x0001e4000801181e */
[----:B0-----:R-:W-:Y:S05]  /*29150*/  @P1 BRA `(.L_x_565) ;  /* 0xfffffffc00401947 */ /* 0x001fea000383ffff */
.L_x_562:
[----:B------:R-:W-:Y:S05]  /*29160*/  BSYNC B1 ;  /* 0x0000000000017941 */ /* 0x000fea0003800000 */
.L_x_561:
[----:B------:R-:W2:Y:S01]  /*29170*/  LDL.LU R16, [R1+0x458] ;  /* 0x0004580001107983 */ /* 0x000ea20000300800 */
[----:B------:R-:W-:Y:S01]  /*29180*/  LOP3.LUT P0, RZ, R9, 0xff, RZ, 0xc0, !PT ;  /* 0x000000ff09ff7812 */ /* 0x000fe2000780c0ff */
[C---:B------:R-:W-:Y:S01]  /*29190*/  IMAD.IADD R4, R0.reuse, 0x1, R7 ;  /* 0x0000000100047824 */ /* 0x040fe200078e0207 */
[----:B------:R-:W-:Y:S01]  /*291a0*/  ULDC.64 UR8, c[0x0][0x650] ;  /* 0x0001940000087ab9 */ /* 0x000fe20000000a00 */
[----:B------:R-:W3:Y:S01]  /*291b0*/  LDL.LU R14, [R1+0x45c] ;  /* 0x00045c00010e7983 */ /* 0x000ee20000300800 */
[----:B------:R-:W-:Y:S01]  /*291c0*/  ISETP.GE.U32.AND P1, PT, R0, 0x3, PT ;  /* 0x000000030000780c */ /* 0x000fe20003f26070 */
[----:B------:R-:W-:Y:S01]  /*291d0*/  BSSY B1, `(.L_x_566) ;  /* 0x000006d000017945 */ /* 0x000fe20003800000 */
[----:B------:R-:W-:Y:S01]  /*291e0*/  IMAD.MOV.U32 R10, RZ, RZ, -0x1 ;  /* 0xffffffffff0a7424 */ /* 0x000fe200078e00ff */
[----:B------:R-:W-:-:S06]  /*291f0*/  PRMT R9, RZ, 0x7610, R9 ;  /* 0x00007610ff097816 */ /* 0x000fcc0000000009 */
[----:B------:R-:W0:Y:S01]  /*29200*/  @P0 S2R R3, SR_CgaCtaId ;  /* 0x0000000000030919 */ /* 0x000e220000008800 */
[----:B------:R-:W-:-:S04]  /*29210*/  @P0 MOV R2, 0x400 ;  /* 0x0000040000020802 */ /* 0x000fc80000000f00 */
[----:B0-----:R-:W-:-:S04]  /*29220*/  @P0 LEA R2, R3, R2, 0x18 ;  /* 0x0000000203020211 */ /* 0x001fc800078ec0ff */
[----:B------:R0:W-:Y:S01]  /*29230*/  @P0 SYNCS.ARRIVE.TRANS64.A1T0 RZ, [R2+URZ+0x48], RZ ;  /* 0x000048ff02ff09a7 */ /* 0x0001e2000810003f */
[----:B------:R-:W-:-:S04]  /*29240*/  ISETP.GT.U32.AND P0, PT, R4, 0x2, PT ;  /* 0x000000020400780c */ /* 0x000fc80003f04070 */
[----:B------:R-:W-:Y:S01]  /*29250*/  ISETP.LT.U32.AND P0, PT, R0, 0x3, P0 ;  /* 0x000000030000780c */ /* 0x000fe20000701070 */
[----:B0-----:R-:W-:-:S05]  /*29260*/  IMAD.WIDE.U32 R2, R4, -0x55555555, RZ ;  /* 0xaaaaaaab04027825 */ /* 0x001fca00078e00ff */
[----:B------:R-:W-:Y:S02]  /*29270*/  SHF.R.U32.HI R5, RZ, 0x1, R3 ;  /* 0x00000001ff057819 */ /* 0x000fe40000011603 */
[----:B------:R-:W-:Y:S02]  /*29280*/  SEL R3, RZ, 0x1, !P0 ;  /* 0x00000001ff037807 */ /* 0x000fe40004000000 */
[----:B------:R-:W-:Y:S01]  /*29290*/  PRMT R2, RZ, 0x7610, R2 ;  /* 0x00007610ff027816 */ /* 0x000fe20000000002 */
[----:B------:R-:W-:Y:S01]  /*292a0*/  IMAD R7, R5, -0x3, R4 ;  /* 0xfffffffd05077824 */ /* 0x000fe200078e0204 */
[----:B------:R-:W-:Y:S01]  /*292b0*/  LOP3.LUT R6, R6, R3, RZ, 0x3c, !PT ;  /* 0x0000000306067212 */ /* 0x000fe200078e3cff */
[----:B------:R-:W-:-:S03]  /*292c0*/  IMAD.MOV.U32 R4, RZ, RZ, -0x1 ;  /* 0xffffffffff047424 */ /* 0x000fc600078e00ff */
[----:B------:R-:W-:Y:S01]  /*292d0*/  @P1 LOP3.LUT R6, R6, 0x1, R5, 0x78, !PT ;  /* 0x0000000106061812 */ /* 0x000fe200078e7805 */
[----:B------:R-:W-:Y:S01]  /*292e0*/  IMAD.MOV.U32 R5, RZ, RZ, -0x1 ;  /* 0xffffffffff057424 */ /* 0x000fe200078e00ff */
[----:B---3--:R-:W-:-:S04]  /*292f0*/  IADD3 R14, P0, R14, UR24, RZ ;  /* 0x000000180e0e7c10 */ /* 0x008fc8000ff1e0ff */
[----:B--2---:R-:W-:Y:S01]  /*29300*/  IADD3.X R16, R16, UR18, RZ, P0, !PT ;  /* 0x0000001210107c10 */ /* 0x004fe200087fe4ff */
[----:B------:R0:W-:Y:S01]  /*29310*/  STL [R1+0x45c], R14 ;  /* 0x00045c0e01007387 */ /* 0x0001e20000100800 */
[----:B------:R-:W-:-:S03]  /*29320*/  ISETP.GE.U32.AND P0, PT, R14, UR8, PT ;  /* 0x000000080e007c0c */ /* 0x000fc6000bf06070 */
[----:B------:R0:W-:Y:S01]  /*29330*/  STL [R1+0x458], R16 ;  /* 0x0004581001007387 */ /* 0x0001e20000100800 */
[----:B------:R-:W-:-:S13]  /*29340*/  ISETP.GE.U32.AND.EX P0, PT, R16, UR9, PT, P0 ;  /* 0x0000000910007c0c */ /* 0x000fda000bf06100 */
[----:B0-----:R-:W-:Y:S05]  /*29350*/  @P0 BRA `(.L_x_567) ;  /* 0x0000000400500947 */ /* 0x001fea0003800000 */
[----:B------:R-:W0:Y:S01]  /*29360*/  S2R R8, SR_CTAID.X ;  /* 0x0000000000087919 */ /* 0x000e220000002500 */
[----:B------:R-:W-:Y:S01]  /*29370*/  ULDC UR8, c[0x0][0x150] ;  /* 0x0000540000087ab9 */ /* 0x000fe20000000800 */
[----:B------:R-:W1:Y:S01]  /*29380*/  LDC R3, c[0x0][0x144] ;  /* 0x00005100ff037b82 */ /* 0x000e620000000800 */
[----:B------:R-:W-:Y:S01]  /*29390*/  ULDC UR11, c[0x0][0x630] ;  /* 0x00018c00000b7ab9 */ /* 0x000fe20000000800 */
[----:B------:R-:W2:Y:S06]  /*293a0*/  S2R R5, SR_CTAID.Y ;  /* 0x0000000000057919 */ /* 0x000eac0000002600 */
[----:B------:R-:W3:Y:S01]  /*293b0*/  LDC R12, c[0x0][0x148] ;  /* 0x00005200ff0c7b82 */ /* 0x000ee20000000800 */
[----:B0-----:R-:W-:-:S02]  /*293c0*/  I2FP.F32.U32 R2, R8 ;  /* 0x0000000800027245 */ /* 0x001fc40000201000 */
[----:B--2---:R-:W-:-:S03]  /*293d0*/  I2FP.F32.U32 R4, R5 ;  /* 0x0000000500047245 */ /* 0x004fc60000201000 */
[----:B------:R-:W-:Y:S01]  /*293e0*/  FMUL R2, R2, UR8 ;  /* 0x0000000802027c20 */ /* 0x000fe20008400000 */
[----:B------:R-:W-:Y:S02]  /*293f0*/  ULDC UR8, c[0x0][0x154] ;  /* 0x0000550000087ab9 */ /* 0x000fe40000000800 */
[----:B------:R-:W-:Y:S01]  /*29400*/  FMUL R10, R4, UR8 ;  /* 0x00000008040a7c20 */ /* 0x000fe20008400000 */
[----:B------:R-:W-:Y:S02]  /*29410*/  ULDC.64 UR8, c[0x0][0x628] ;  /* 0x00018a0000087ab9 */ /* 0x000fe40000000a00 */
[----:B------:R-:W0:Y:S01]  /*29420*/  F2I.U32.TRUNC.NTZ R2, R2 ;  /* 0x0000000200027305 */ /* 0x000e22000020f000 */
[----:B------:R-:W-:-:S04]  /*29430*/  ISETP.NE.U32.AND P0, PT, RZ, UR8, PT ;  /* 0x00000008ff007c0c */ /* 0x000fc8000bf05070 */
[----:B------:R-:W-:-:S03]  /*29440*/  ISETP.NE.AND.EX P0, PT, RZ, UR9, PT, P0 ;  /* 0x00000009ff007c0c */ /* 0x000fc6000bf05300 */
[----:B------:R-:W2:Y:S01]  /*29450*/  F2I.U32.TRUNC.NTZ R10, R10 ;  /* 0x0000000a000a7305 */ /* 0x000ea2000020f000 */
[----:B0-----:R-:W-:Y:S02]  /*29460*/  IMAD.MOV R4, RZ, RZ, -R2 ;  /* 0x000000ffff047224 */ /* 0x001fe400078e0a02 */
[----:B------:R-:W-:Y:S02]  /*29470*/  IMAD.MOV.U32 R2, RZ, RZ, R14 ;  /* 0x000000ffff027224 */ /* 0x000fe400078e000e */
[----:B-1----:R-:W-:Y:S02]  /*29480*/  IMAD R8, R3, R4, R8 ;  /* 0x0000000403087224 */ /* 0x002fe400078e0208 */
[----:B--2---:R-:W-:-:S04]  /*29490*/  IMAD.MOV R3, RZ, RZ, -R10 ;  /* 0x000000ffff037224 */ /* 0x004fc800078e0a0a */
[----:B---3--:R-:W-:Y:S02]  /*294a0*/  @P4 IMAD R8, R12, R3, R5 ;  /* 0x000000030c084224 */ /* 0x008fe400078e0205 */
[----:B------:R-:W-:Y:S01]  /*294b0*/  IMAD.MOV.U32 R3, RZ, RZ, R16 ;  /* 0x000000ffff037224 */ /* 0x000fe200078e0010 */
[----:B------:R-:W-:Y:S06]  /*294c0*/  @!P0 BRA `(.L_x_568) ;  /* 0x0000000000288947 */ /* 0x000fec0003800000 */
[----:B------:R-:W-:Y:S02]  /*294d0*/  ULDC UR10, c[0x0][0x634] ;  /* 0x00018d00000a7ab9 */ /* 0x000fe40000000800 */
[----:B------:R-:W-:-:S05]  /*294e0*/  IADD3 R3, P0, R14, UR10, RZ ;  /* 0x0000000a0e037c10 */ /* 0x000fca000ff1e0ff */
[----:B------:R-:W-:-:S04]  /*294f0*/  IMAD.X R11, RZ, RZ, R16, P0 ;  /* 0x000000ffff0b7224 */ /* 0x000fc800000e0610 */
[----:B------:R-:W-:-:S04]  /*29500*/  IMAD.WIDE.U32 R4, R11, UR8, RZ ;  /* 0x000000080b047c25 */ /* 0x000fc8000f8e00ff */
[----:B------:R-:W-:-:S04]  /*29510*/  IMAD.WIDE.U32 R4, P0, R3, UR9, R4 ;  /* 0x0000000903047c25 */ /* 0x000fc8000f800004 */
[----:B------:R-:W-:-:S04]  /*29520*/  IMAD.WIDE.U32 R2, R3, UR8, RZ ;  /* 0x0000000803027c25 */ /* 0x000fc8000f8e00ff */
[----:B------:R-:W-:Y:S01]  /*29530*/  IMAD.MOV.U32 R2, RZ, RZ, R5 ;  /* 0x000000ffff027224 */ /* 0x000fe200078e0005 */
[----:B------:R-:W-:Y:S01]  /*29540*/  IADD3 RZ, P1, R3, R4, RZ ;  /* 0x0000000403ff7210 */ /* 0x000fe20007f3e0ff */
[----:B------:R-:W-:-:S04]  /*29550*/  IMAD.X R3, RZ, RZ, RZ, P0 ;  /* 0x000000ffff037224 */ /* 0x000fc800000e06ff */
[----:B------:R-:W-:-:S08]  /*29560*/  IMAD.WIDE.U32.X R2, R11, UR9, R2, P1 ;  /* 0x000000090b027c25 */ /* 0x000fd000088e0402 */
.L_x_568:
[--C-:B------:R-:W-:Y:S01]  /*29570*/  SHF.R.U64 R10, R2, UR11, R3.reuse ;  /* 0x0000000b020a7c19 */ /* 0x100fe20008001203 */
[----:B------:R-:W-:Y:S01]  /*29580*/  ULDC.64 UR8, c[0x0][0x620] ;  /* 0x0001880000087ab9 */ /* 0x000fe20000000a00 */
[----:B------:R-:W-:Y:S01]  /*29590*/  SHF.R.U32.HI R2, RZ, UR11, R3 ;  /* 0x0000000bff027c19 */ /* 0x000fe20008011603 */
[----:B------:R-:W-:Y:S01]  /*295a0*/  IMAD.MOV.U32 R3, RZ, RZ, R16 ;  /* 0x000000ffff037224 */ /* 0x000fe200078e0010 */
[----:B------:R-:W-:Y:S01]  /*295b0*/  IADD3 R11, P0, RZ, -R10, RZ ;  /* 0x8000000aff0b7210 */ /* 0x000fe20007f1e0ff */
[----:B------:R-:W-:-:S04]  /*295c0*/  ULDC.64 UR10, c[0x0][0x640] ;  /* 0x00019000000a7ab9 */ /* 0x000fc80000000a00 */
[----:B------:R-:W-:Y:S01]  /*295d0*/  IMAD.X R2, RZ, RZ, ~R2, P0 ;  /* 0x000000ffff027224 */ /* 0x000fe200000e0e02 */
[----:B------:R-:W-:-:S03]  /*295e0*/  ISETP.NE.U32.AND P0, PT, RZ, UR10, PT ;  /* 0x0000000aff007c0c */ /* 0x000fc6000bf05070 */
[----:B------:R-:W-:Y:S01]  /*295f0*/  IMAD R2, R2, UR8, RZ ;  /* 0x0000000802027c24 */ /* 0x000fe2000f8e02ff */
[----:B------:R-:W-:-:S03]  /*29600*/  ISETP.NE.AND.EX P0, PT, RZ, UR11, PT, P0 ;  /* 0x0000000bff007c0c */ /* 0x000fc6000bf05300 */
[----:B------:R-:W-:Y:S02]  /*29610*/  IMAD R5, R11, UR9, R2 ;  /* 0x000000090b057c24 */ /* 0x000fe4000f8e0202 */
[----:B------:R-:W-:-:S04]  /*29620*/  IMAD.MOV.U32 R2, RZ, RZ, R14 ;  /* 0x000000ffff027224 */ /* 0x000fc800078e000e */
[----:B------:R-:W-:Y:S01]  /*29630*/  IMAD.WIDE.U32 R2, R11, UR8, R2 ;  /* 0x000000080b027c25 */ /* 0x000fe2000f8e0002 */
[----:B------:R-:W-:-:S03]  /*29640*/  ULDC UR8, c[0x0][0x618] ;  /* 0x0001860000087ab9 */ /* 0x000fc60000000800 */
[----:B------:R-:W-:-:S05]  /*29650*/  IMAD.IADD R3, R3, 0x1, R5 ;  /* 0x0000000103037824 */ /* 0x000fca00078e0205 */
[--C-:B------:R-:W-:Y:S02]  /*29660*/  SHF.R.U64 R11, R2, UR8, R3.reuse ;  /* 0x00000008020b7c19 */ /* 0x100fe40008001203 */
[----:B------:R-:W-:Y:S01]  /*29670*/  SHF.R.U32.HI R2, RZ, UR8, R3 ;  /* 0x00000008ff027c19 */ /* 0x000fe20008011603 */
[----:B------:R-:W-:-:S03]  /*29680*/  ULDC UR8, c[0x0][0x608] ;  /* 0x0001820000087ab9 */ /* 0x000fc60000000800 */
[--C-:B------:R-:W-:Y:S02]  /*29690*/  SHF.R.U64 R12, R11, UR8, R2.reuse ;  /* 0x000000080b0c7c19 */ /* 0x100fe40008001202 */
[----:B------:R-:W-:Y:S01]  /*296a0*/  SHF.R.U32.HI R3, RZ, UR8, R2 ;  /* 0x00000008ff037c19 */ /* 0x000fe20008011602 */
[----:B------:R-:W-:-:S03]  /*296b0*/  ULDC UR8, c[0x0][0x658] ;  /* 0x0001960000087ab9 */ /* 0x000fc60000000800 */
[--C-:B------:R-:W-:Y:S02]  /*296c0*/  SHF.R.U64 R13, R12, UR8, R3.reuse ;  /* 0x000000080c0d7c19 */ /* 0x100fe40008001203 */
[----:B------:R-:W-:-:S03]  /*296d0*/  SHF.R.U32.HI R14, RZ, UR8, R3 ;  /* 0x00000008ff0e7c19 */ /* 0x000fc60008011603 */
[----:B------:R-:W-:Y:S02]  /*296e0*/  IMAD.MOV.U32 R2, RZ, RZ, R13 ;  /* 0x000000ffff027224 */ /* 0x000fe400078e000d */
        /* <DEDUP_REMOVED lines=12> */
.L_x_569:
[----:B------:R-:W-:Y:S01]  /*297b0*/  ULDC UR8, c[0x0][0x648] ;  /* 0x0001920000087ab9 */ /* 0x000fe20000000800 */
[----:B------:R-:W-:Y:S02]  /*297c0*/  LOP3.LUT R12, R12, UR20, RZ, 0xc0, !PT ;  /* 0x000000140c0c7c12 */ /* 0x000fe4000f8ec0ff */
[----:B------:R-:W-:Y:S01]  /*297d0*/  SHF.R.U64 R3, R2, UR8, R3 ;  /* 0x0000000802037c19 */ /* 0x000fe20008001203 */
[----:B------:R-:W-:-:S04]  /*297e0*/  ULDC UR8, c[0x0][0x638] ;  /* 0x00018e0000087ab9 */ /* 0x000fc80000000800 */
[----:B------:R-:W-:Y:S02]  /*297f0*/  IMAD.MOV R2, RZ, RZ, -R3 ;  /* 0x000000ffff027224 */ /* 0x000fe400078e0a03 */
[----:B------:R-:W-:Y:S02]  /*29800*/  IMAD R5, R3, UR6, R12 ;  /* 0x0000000603057c24 */ /* 0x000fe4000f8e020c */
[----:B------:R-:W-:Y:S01]  /*29810*/  IMAD R13, R2, UR8, R13 ;  /* 0x00000008020d7c24 */ /* 0x000fe2000f8e020d */
[----:B------:R-:W-:Y:S01]  /*29820*/  ULDC UR8, c[0x0][0x610] ;  /* 0x0001840000087ab9 */ /* 0x000fe20000000800 */
[----:B------:R-:W-:Y:S01]  /*29830*/  LOP3.LUT R2, R11, UR5, RZ, 0xc0, !PT ;  /* 0x000000050b027c12 */ /* 0x000fe2000f8ec0ff */
[----:B------:R-:W-:Y:S01]  /*29840*/  IMAD R8, R5, UR8, R8 ;  /* 0x0000000805087c24 */ /* 0x000fe2000f8e0208 */
[----:B------:R-:W-:-:S03]  /*29850*/  ULDC UR8, c[0x0][0x600] ;  /* 0x0001800000087ab9 */ /* 0x000fc60000000800 */
[----:B------:R-:W-:Y:S02]  /*29860*/  IMAD R13, R13, UR8, R2 ;  /* 0x000000080d0d7c24 */ /* 0x000fe4000f8e0202 */
[----:B------:R-:W-:-:S03]  /*29870*/  IMAD.MOV.U32 R2, RZ, RZ, 0x1 ;  /* 0x00000001ff027424 */ /* 0x000fc600078e00ff */
[----:B------:R-:W-:Y:S02]  /*29880*/  SEL R4, R13, R8, !P4 ;  /* 0x000000080d047207 */ /* 0x000fe40006000000 */
[----:B------:R-:W-:-:S07]  /*29890*/  SEL R5, R8, R13, !P4 ;  /* 0x0000000d08057207 */ /* 0x000fce0006000000 */
.L_x_567:
[----:B------:R-:W-:Y:S05]  /*298a0*/  BSYNC B1 ;  /* 0x0000000000017941 */ /* 0x000fea0003800000 */
.L_x_566:
[----:B------:R-:W-:-:S13]  /*298b0*/  LOP3.LUT P0, RZ, R2, 0xff, RZ, 0xc0, !PT ;  /* 0x000000ff02ff7812 */ /* 0x000fda000780c0ff */
[----:B------:R-:W-:Y:S05]  /*298c0*/  @P0 BRA `(.L_x_570) ;  /* 0xfffffff400300947 */ /* 0x000fea000383ffff */
[----:B------:R-:W-:Y:S05]  /*298d0*/  BSYNC B0 ;  /* 0x0000000000007941 */ /* 0x000fea0003800000 */
.L_x_559:
[----:B------:R-:W-:-:S03]  /*298e0*/  UMOV UR8, 0xffffffff ;  /* 0xffffffff00087882 */ /* 0x000fc60000000000 */
[----:B------:R-:W-:Y:S05]  /*298f0*/  BRA.DIV UR8, `(.L_x_571) ;  /* 0x0000000608047947 */ /* 0x000fea000b800000 */
[----:B------:R-:W-:-:S13]  /*29900*/  ELECT P0, URZ, PT ;  /* 0x00000000003f782f */ /* 0x000fda0003800000 */
.L_x_584:
[----:B------:R-:W-:Y:S04]  /*29910*/  BSSY B0, `(.L_x_572) ;  /* 0x0000023000007945 */ /* 0x000fe80003800000 */
[----:B------:R-:W-:Y:S05]  /*29920*/  @!P0 BRA `(.L_x_573) ;  /* 0x0000000000848947 */ /* 0x000fea0003800000 */
[----:B------:R-:W-:-:S04]  /*29930*/  ULOP3.LUT UR8, UR13, 0x2, URZ, 0xfc, !UPT ;  /* 0x000000020d087892 */ /* 0x000fc8000f8efc3f */
[----:B------:R-:W-:-:S06]  /*29940*/  UISETP.NE.AND UP0, UPT, UR8, 0x3, UPT ;  /* 0x000000030800788c */ /* 0x000fcc000bf05270 */
[----:B------:R-:W-:-:S13]  /*29950*/  PLOP3.LUT P0, PT, PT, PT, UP0, 0x80, 0x0 ;  /* 0x000000000000781c */ /* 0x000fda0003f0f008 */
[----:B------:R-:W-:Y:S05]  /*29960*/  @!P0 BRA `(.L_x_574) ;  /* 0x0000000000048947 */ /* 0x000fea0003800000 */
[----:B------:R-:W-:Y:S01]  /*29970*/  BPT.TRAP 0x1 ;  /* 0x000000040000795c */ /* 0x000fe20000300000 */
.L_x_574:
[----:B------:R-:W0:Y:S01]  /*29980*/  S2R R3, SR_CgaCtaId ;  /* 0x0000000000037919 */ /* 0x000e220000008800 */
[----:B------:R-:W-:Y:S02]  /*29990*/  MOV R0, 0x400 ;  /* 0x0000040000007802 */ /* 0x000fe40000000f00 */
[----:B------:R-:W-:Y:S02]  /*299a0*/  SHF.L.U32 R2, R6, 0x1f, RZ ;  /* 0x0000001f06027819 */ /* 0x000fe400000006ff */
[----:B0-----:R-:W-:-:S05]  /*299b0*/  LEA R0, R3, R0, 0x18 ;  /* 0x0000000003007211 */ /* 0x001fca00078ec0ff */
[----:B------:R-:W-:-:S04]  /*299c0*/  VIADD R0, R0, 0x18 ;  /* 0x0000001800007836 */ /* 0x000fc80000000000 */
[----:B------:R-:W-:-:S04]  /*299d0*/  IMAD R3, R7, 0x8, R0 ;  /* 0x0000000807037824 */ /* 0x000fc800078e0200 */
[----:B------:R-:W0:Y:S02]  /*299e0*/  SYNCS.PHASECHK.TRANS64.TRYWAIT P0, [R3+URZ], R2 ;  /* 0x00000002030075a7 */ /* 0x000e24000800017f */
[----:B0-----:R-:W-:Y:S05]  /*299f0*/  @!P0 BRA `(.L_x_575) ;  /* 0x0000000000e48947 */ /* 0x001fea0003800000 */
.L_x_585:
[----:B------:R-:W-:-:S05]  /*29a00*/  VIADD R7, R7, 0x1 ;  /* 0x0000000107077836 */ /* 0x000fca0000000000 */
[----:B------:R-:W-:-:S04]  /*29a10*/  ISETP.NE.AND P0, PT, R7, 0x3, PT ;  /* 0x000000030700780c */ /* 0x000fc80003f05270 */
[----:B0-----:R-:W-:Y:S02]  /*29a20*/  SEL R3, RZ, 0x1, P0 ;  /* 0x00000001ff037807 */ /* 0x001fe40000000000 */
[----:B------:R-:W-:Y:S02]  /*29a30*/  SEL R7, R7, RZ, P0 ;  /* 0x000000ff07077207 */ /* 0x000fe40000000000 */
[----:B------:R-:W-:-:S03]  /*29a40*/  LOP3.LUT R5, R6, R3, RZ, 0x3c, !PT ;  /* 0x0000000306057212 */ /* 0x000fc600078e3cff */
[----:B------:R-:W-:Y:S01]  /*29a50*/  IMAD R3, R7, 0x8, R0 ;  /* 0x0000000807037824 */ /* 0x000fe200078e0200 */
[----:B------:R-:W-:-:S04]  /*29a60*/  SHF.L.U32 R2, R5, 0x1f, RZ ;  /* 0x0000001f05027819 */ /* 0x000fc800000006ff */
[----:B------:R-:W0:Y:S02]  /*29a70*/  SYNCS.PHASECHK.TRANS64.TRYWAIT P0, [R3+URZ], R2 ;  /* 0x00000002030075a7 */ /* 0x000e24000800017f */
[----:B0-----:R-:W-:Y:S05]  /*29a80*/  @!P0 BRA `(.L_x_576) ;  /* 0x0000000000d48947 */ /* 0x001fea0003800000 */
.L_x_586:
[----:B0-----:R-:W-:-:S05]  /*29a90*/  VIADD R2, R7, 0x1 ;  /* 0x0000000107027836 */ /* 0x001fca0000000000 */
[----:B------:R-:W-:-:S04]  /*29aa0*/  ISETP.NE.AND P0, PT, R2, 0x3, PT ;  /* 0x000000030200780c */ /* 0x000fc80003f05270 */
[----:B------:R-:W-:Y:S02]  /*29ab0*/  SEL R4, RZ, 0x1, P0 ;  /* 0x00000001ff047807 */ /* 0x000fe40000000000 */
[----:B------:R-:W-:Y:S02]  /*29ac0*/  SEL R3, R2, RZ, P0 ;  /* 0x000000ff02037207 */ /* 0x000fe40000000000 */
[----:B------:R-:W-:-:S03]  /*29ad0*/  LOP3.LUT R4, R5, R4, RZ, 0x3c, !PT ;  /* 0x0000000405047212 */ /* 0x000fc600078e3cff */
[----:B------:R-:W-:Y:S01]  /*29ae0*/  IMAD R3, R3, 0x8, R0 ;  /* 0x0000000803037824 */ /* 0x000fe200078e0200 */
[----:B------:R-:W-:-:S07]  /*29af0*/  SHF.L.U32 R0, R4, 0x1f, RZ ;  /* 0x0000001f04007819 */ /* 0x000fce00000006ff */
.L_x_577:
[----:B0-----:R0:W1:Y:S02]  /*29b00*/  SYNCS.PHASECHK.TRANS64.TRYWAIT P0, [R3+URZ], R0 ;  /* 0x00000000030075a7 */ /* 0x001064000800017f */
[----:B-1----:R-:W-:Y:S05]  /*29b10*/  @!P0 NANOSLEEP.SYNCS 0x989680 ;  /* 0x009896800000895d */ /* 0x002fea0003900000 */
[----:B------:R-:W1:Y:S02]  /*29b20*/  @!P0 SYNCS.PHASECHK.TRANS64 P0, [R3+URZ], R0 ;  /* 0x00000000030085a7 */ /* 0x000e64000800007f */
[----:B-1----:R-:W-:Y:S05]  /*29b30*/  @!P0 BRA `(.L_x_577) ;  /* 0xfffffffc00f08947 */ /* 0x002fea000383ffff */
.L_x_573:
[----:B------:R-:W-:Y:S05]  /*29b40*/  BSYNC B0 ;  /* 0x0000000000007941 */ /* 0x000fea0003800000 */
.L_x_572:
[----:B------:R-:W-:Y:S05]  /*29b50*/  EXIT ;  /* 0x000000000000794d */ /* 0x000fea0003800000 */
.L_x_21:
[----:B--2---:R-:W-:-:S04]  /*29b60*/  IMAD.U32 R3, RZ, RZ, UR6 ;  /* 0x00000006ff037e24 */ /* 0x004fc8000f8e00ff */
[----:B------:R2:W3:Y:S03]  /*29b70*/  SYNCS.PHASECHK.TRANS64.TRYWAIT P0, [R3+URZ], R0 ;  /* 0x00000000030075a7 */ /* 0x0004e6000800017f */
[----:B---3--:R-:W-:Y:S05]  /*29b80*/  @!P0 NANOSLEEP.SYNCS 0x989680 ;  /* 0x009896800000895d */ /* 0x008fea0003900000 */
[----:B------:R-:W3:Y:S02]  /*29b90*/  @!P0 SYNCS.PHASECHK.TRANS64 P0, [R3+URZ], R0 ;  /* 0x00000000030085a7 */ /* 0x000ee4000800007f */
[----:B---3--:R-:W-:Y:S05]  /*29ba0*/  @!P0 BRA `(.L_x_21) ;  /* 0xfffffffc00ec8947 */ /* 0x008fea000383ffff */
[----:B------:R-:W-:Y:S05]  /*29bb0*/  BRA `(.L_x_20) ;  /* 0xfffffd9000807947 */ /* 0x000fea000383ffff */
.L_x_27:
[----:B-----5:R2:W-:Y:S02]  /*29bc0*/  STL [R1+0x470], R2 ;  /* 0x0004700201007387 */ /* 0x0205e40000100800 */
[----:B--2---:R-:W-:-:S04]  /*29bd0*/  IMAD.U32 R2, RZ, RZ, UR16 ;  /* 0x00000010ff027e24 */ /* 0x004fc8000f8e00ff */
[----:B------:R2:W3:Y:S03]  /*29be0*/  SYNCS.PHASECHK.TRANS64.TRYWAIT P0, [R2+URZ], R0 ;  /* 0x00000000020075a7 */ /* 0x0004e6000800017f */
[----:B---3--:R-:W-:Y:S05]  /*29bf0*/  @!P0 NANOSLEEP.SYNCS 0x989680 ;  /* 0x009896800000895d */ /* 0x008fea0003900000 */
[----:B------:R2:W3:Y:S02]  /*29c00*/  @!P0 SYNCS.PHASECHK.TRANS64 P0, [R2+URZ], R0 ;  /* 0x00000000020085a7 */ /* 0x0004e4000800007f */
[----:B--2---:R2:W5:Y:S02]  /*29c10*/  LDL.LU R2, [R1+0x470] ;  /* 0x0004700001027983 */ /* 0x0045640000300800 */
[----:B--23--:R-:W-:Y:S05]  /*29c20*/  @!P0 BRA `(.L_x_27) ;  /* 0xfffffffc00e48947 */ /* 0x00cfea000383ffff */
[----:B------:R-:W-:Y:S05]  /*29c30*/  BRA `(.L_x_26) ;  /* 0xfffffdf400347947 */ /* 0x000fea000383ffff */
.L_x_560:
[----:B------:R-:W-:Y:S01]  /*29c40*/  BSSY B1, `(.L_x_578) ;  /* 0x0000006000017945 */ /* 0x000fe20003800000 */
[----:B------:R-:W-:-:S07]  /*29c50*/  IMAD.MOV.U32 R2, RZ, RZ, -0x1 ;  /* 0xffffffffff027424 */ /* 0x000fce00078e00ff */
[----:B------:R-:W-:Y:S05]  /*29c60*/  WARPSYNC.COLLECTIVE R2, `(.L_x_579) ;  /* 0x00000000020c7348 */ /* 0x000fea0003c00000 */
[----:B------:R-:W-:Y:S02]  /*29c70*/  ELECT P0, UR62, PT ;  /* 0x00000000003e782f */ /* 0x000fe40003800000 */
[----:B------:R-:W-:Y:S01]  /*29c80*/  MOV R2, UR62 ;  /* 0x0000003e00027c02 */ /* 0x000fe20008000f00 */
[----:B------:R-:W-:Y:S10]  /*29c90*/  ENDCOLLECTIVE ;  /* 0x000000000000791b */ /* 0x000ff40003800000 */
.L_x_579:
[----:B------:R-:W-:Y:S05]  /*29ca0*/  BSYNC B1 ;  /* 0x0000000000017941 */ /* 0x000fea0003800000 */
.L_x_578:
[----:B------:R-:W-:Y:S05]  /*29cb0*/  BRA `(.L_x_580) ;  /* 0xfffffff000407947 */ /* 0x000fea000383ffff */
.L_x_563:
[----:B0-----:R0:W1:Y:S02]  /*29cc0*/  SYNCS.PHASECHK.TRANS64.TRYWAIT P0, [R12+URZ+0x18], R11 ;  /* 0x0000180b0c0075a7 */ /* 0x001064000800017f */
[----:B-1----:R-:W-:Y:S05]  /*29cd0*/  @!P0 NANOSLEEP.SYNCS 0x989680 ;  /* 0x009896800000895d */ /* 0x002fea0003900000 */
[----:B------:R-:W1:Y:S02]  /*29ce0*/  @!P0 SYNCS.PHASECHK.TRANS64 P0, [R12+URZ+0x18], R11 ;  /* 0x0000180b0c0085a7 */ /* 0x000e64000800007f */
[----:B-1----:R-:W-:Y:S05]  /*29cf0*/  @!P0 BRA `(.L_x_563) ;  /* 0xfffffffc00f08947 */ /* 0x002fea000383ffff */
[----:B------:R-:W-:Y:S05]  /*29d00*/  BRA `(.L_x_581) ;  /* 0xfffffff000787947 */ /* 0x000fea000383ffff */
.L_x_571:
[----:B------:R-:W-:Y:S01]  /*29d10*/  BSSY B0, `(.L_x_582) ;  /* 0x0000006000007945 */ /* 0x000fe20003800000 */
[----:B------:R-:W-:-:S07]  /*29d20*/  IMAD.MOV.U32 R2, RZ, RZ, -0x1 ;  /* 0xffffffffff027424 */ /* 0x000fce00078e00ff */
[----:B------:R-:W-:Y:S05]  /*29d30*/  WARPSYNC.COLLECTIVE R2, `(.L_x_583) ;  /* 0x00000000020c7348 */ /* 0x000fea0003c00000 */
[----:B------:R-:W-:Y:S02]  /*29d40*/  ELECT P0, UR62, PT ;  /* 0x00000000003e782f */ /* 0x000fe40003800000 */
[----:B------:R-:W-:Y:S01]  /*29d50*/  MOV R2, UR62 ;  /* 0x0000003e00027c02 */ /* 0x000fe20008000f00 */
[----:B------:R-:W-:Y:S10]  /*29d60*/  ENDCOLLECTIVE ;  /* 0x000000000000791b */ /* 0x000ff40003800000 */
.L_x_583:
[----:B------:R-:W-:Y:S05]  /*29d70*/  BSYNC B0 ;  /* 0x0000000000007941 */ /* 0x000fea0003800000 */
.L_x_582:
[----:B------:R-:W-:Y:S05]  /*29d80*/  BRA `(.L_x_584) ;  /* 0xfffffff800e07947 */ /* 0x000fea000383ffff */
.L_x_575:
[----:B0-----:R0:W1:Y:S02]  /*29d90*/  SYNCS.PHASECHK.TRANS64.TRYWAIT P0, [R3+URZ], R2 ;  /* 0x00000002030075a7 */ /* 0x001064000800017f */
[----:B-1----:R-:W-:Y:S05]  /*29da0*/  @!P0 NANOSLEEP.SYNCS 0x989680 ;  /* 0x009896800000895d */ /* 0x002fea0003900000 */
[----:B------:R-:W1:Y:S02]  /*29db0*/  @!P0 SYNCS.PHASECHK.TRANS64 P0, [R3+URZ], R2 ;  /* 0x00000002030085a7 */ /* 0x000e64000800007f */
[----:B-1----:R-:W-:Y:S05]  /*29dc0*/  @!P0 BRA `(.L_x_575) ;  /* 0xfffffffc00f08947 */ /* 0x002fea000383ffff */
[----:B------:R-:W-:Y:S05]  /*29dd0*/  BRA `(.L_x_585) ;  /* 0xfffffffc00087947 */ /* 0x000fea000383ffff */
.L_x_576:
[----:B0-----:R0:W1:Y:S02]  /*29de0*/  SYNCS.PHASECHK.TRANS64.TRYWAIT P0, [R3+URZ], R2 ;  /* 0x00000002030075a7 */ /* 0x001064000800017f */
[----:B-1----:R-:W-:Y:S05]  /*29df0*/  @!P0 NANOSLEEP.SYNCS 0x989680 ;  /* 0x009896800000895d */ /* 0x002fea0003900000 */
[----:B------:R-:W1:Y:S02]  /*29e00*/  @!P0 SYNCS.PHASECHK.TRANS64 P0, [R3+URZ], R2 ;  /* 0x00000002030085a7 */ /* 0x000e64000800007f */
[----:B-1----:R-:W-:Y:S05]  /*29e10*/  @!P0 BRA `(.L_x_576) ;  /* 0xfffffffc00f08947 */ /* 0x002fea000383ffff */
[----:B------:R-:W-:Y:S05]  /*29e20*/  BRA `(.L_x_586) ;  /* 0xfffffffc00187947 */ /* 0x000fea000383ffff */
.L_x_587:
[----:B------:R-:W-:-:S00]  /*29e30*/  BRA `(.L_x_587) ;  /* 0xfffffffc00fc7947 */ /* 0x000fc0000383ffff */
[----:B------:R-:W-:-:S00]  /*29e40*/  NOP ;  /* 0x0000000000007918 */ /* 0x000fc00000000000 */
        /* <DEDUP_REMOVED lines=11> */
.L_x_588:


//--------------------- .nv.shared._ZN7cutlass13device_kernelINS_4gemm6kernel13GemmUniversalIN4cute5tupleIJiiiiEEENS1_10collective13CollectiveMmaINS1_37MainloopSm90TmaGmmaWarpSpecializedFP8ILi3ENS5_IJNS4_1CILi8EEENSA_ILi1EEESC_EEENS1_35KernelTmaWarpSpecializedCooperativeEEENS5_IJNSA_ILi256EEESG_NSA_ILi128EEEEEENS_12float_e5m2_tENS5_IJlSC_lEEESJ_SK_NS4_8TiledMMAINS4_8MMA_AtomIJNS4_4SM904GMMA31MMA_64x256x32_F32E5M2E5M2_SS_TNILNSO_7ScaleInE1ELSQ_1EEEEEENS4_6LayoutINS5_IJNSA_ILi2EEESC_SC_EEENS5_IJSC_NSA_ILi0EEESW_EEEEENS5_IJNS4_10UnderscoreESZ_SZ_EEEEENS4_13SM90_TMA_LOADENS4_14ComposedLayoutINS4_7SwizzleILi3ELi4ELi3EEENS4_18smem_ptr_flag_bitsILi8EEENST_INS5_IJSB_SH_EEENS5_IJSH_SC_EEEEEEEvNS4_8identityENS4_23SM90_TMA_LOAD_MULTICASTES1B_vS1C_EENS_8epilogue10collective6detail29Sm90TmaWarpSpecializedAdapterINS1G_15DefaultEpilogueISJ_SK_SK_NS1F_6thread17LinearCombinationISJ_Li1EffLNS1K_9ScaleType4KindE0ELNS_15FloatRoundStyleE2ESJ_EENS1_15EpilogueDefaultEEEEEvvEEEEvNT_6ParamsE --------------------------
	.section	.nv.shared._ZN7cutlass13device_kernelINS_4gemm6kernel13GemmUniversalIN4cute5tupleIJiiiiEEENS1_10collective13CollectiveMmaINS1_37MainloopSm90TmaGmmaWarpSpecializedFP8ILi3ENS5_IJNS4_1CILi8EEENSA_ILi1EEESC_EEENS1_35KernelTmaWarpSpecializedCooperativeEEENS5_IJNSA_ILi256EEESG_NSA_ILi128EEEEEENS_12float_e5m2_tENS5_IJlSC_lEEESJ_SK_NS4_8TiledMMAINS4_8MMA_AtomIJNS4_4SM904GMMA31MMA_64x256x32_F32E5M2E5M2_SS_TNILNSO_7ScaleInE1ELSQ_1EEEEEENS4_6LayoutINS5_IJNSA_ILi2EEESC_SC_EEENS5_IJSC_NSA_ILi0EEESW_EEEEENS5_IJNS4_10UnderscoreESZ_SZ_EEEEENS4_13SM90_TMA_LOADENS4_14ComposedLayoutINS4_7SwizzleILi3ELi4ELi3EEENS4_18smem_ptr_flag_bitsILi8EEENST_INS5_IJSB_SH_EEENS5_IJSH_SC_EEEEEEEvNS4_8identityENS4_23SM90_TMA_LOAD_MULTICASTES1B_vS1C_EENS_8epilogue10collective6detail29Sm90TmaWarpSpecializedAdapterINS1G_15DefaultEpilogueISJ_SK_SK_NS1F_6thread17LinearCombinationISJ_Li1EffLNS1K_9ScaleType4KindE0ELNS_15FloatRoundStyleE2ESJ_EENS1_15EpilogueDefaultEEEEEvvEEEEvNT_6ParamsE,"aw",@nobits
	.sectionflags	@""
	.align	16
	.zero		1024


//--------------------- .nv.shared.reserved.0     --------------------------
	.section	.nv.shared.reserved.0,"aw",@nobits
	.weak		__nv_reservedSMEM_offset_0_alias
	.size		__nv_reservedSMEM_offset_0_alias, 0, 0
	.other		__nv_reservedSMEM_offset_0_alias,@"STO_CUDA_RESERVED_SHARED STV_DEFAULT"
__nv_reservedSMEM_offset_0_alias:
	.zero		0


//--------------------- .nv.global                --------------------------
	.section	.nv.global,"aw",@nobits
.nv.global:
	.type		_ZN40_INTERNAL_9ba10f8d_4_k_cu_5cf5ca92_299054cute1_E,@object
	.size		_ZN40_INTERNAL_9ba10f8d_4_k_cu_5cf5ca92_299054cute1_E,(_ZN40_INTERNAL_9ba10f8d_4_k_cu_5cf5ca92_299054cuda3std3__45__cpo6cbeginE - _ZN40_INTERNAL_9ba10f8d_4_k_cu_5cf5ca92_299054cute1_E)
_ZN40_INTERNAL_9ba10f8d_4_k_cu_5cf5ca92_299054cute1_E:
	.zero		1
	.type		_ZN40_INTERNAL_9ba10f8d_4_k_cu_5cf5ca92_299054cuda3std3__45__cpo6cbeginE,@object
	.size		_ZN40_INTERNAL_9ba10f8d_4_k_cu_5cf5ca92_299054cuda3std3__45__cpo6cbeginE,(_ZN40_INTERNAL_9ba10f8d_4_k_cu_5cf5ca92_299054cuda3std3__48in_placeE - _ZN40_INTERNAL_9ba10f8d_4_k_cu_5cf5ca92_299054cuda3std3__45__cpo6cbeginE)
_ZN40_INTERNAL_9ba10f8d_4_k_cu_5cf5ca92_299054cuda3std3__45__cpo6cbeginE:
	.zero		1
	.type		_ZN40_INTERNAL_9ba10f8d_4_k_cu_5cf5ca92_299054cuda3std3__48in_placeE,@object
	.size		_ZN40_INTERNAL_9ba10f8d_4_k_cu_5cf5ca92_299054cuda3std3__48in_placeE,(_ZN40_INTERNAL_9ba10f8d_4_k_cu_5cf5ca92_299054cuda3std6ranges3__45__cpo9iter_moveE - _ZN40_INTERNAL_9ba10f8d_4_k_cu_5cf5ca92_299054cuda3std3__48in_placeE)
_ZN40_INTERNAL_9ba10f8d_4_k_cu_5cf5ca92_299054cuda3std3__48in_placeE:
	.zero		1
	.type		_ZN40_INTERNAL_9ba10f8d_4_k_cu_5cf5ca92_299054cuda3std6ranges3__45__cpo9iter_moveE,@object
	.size		_ZN40_INTERNAL_9ba10f8d_4_k_cu_5cf5ca92_299054cuda3std6ranges3__45__cpo9iter_moveE,(_ZN40_INTERNAL_9ba10f8d_4_k_cu_5cf5ca92_299054cuda3std3__45__cpo5beginE - _ZN40_INTERNAL_9ba10f8d_4_k_cu_5cf5ca92_299054cuda3std6ranges3__45__cpo9iter_moveE)
_ZN40_INTERNAL_9ba10f8d_4_k_cu_5cf5ca92_299054cuda3std6ranges3__45__cpo9iter_moveE:
	.zero		1
	.type		_ZN40_INTERNAL_9ba10f8d_4_k_cu_5cf5ca92_299054cuda3std3__45__cpo5beginE,@object
	.size		_ZN40_INTERNAL_9ba10f8d_4_k_cu_5cf5ca92_299054cuda3std3__45__cpo5beginE,(_ZN40_INTERNAL_9ba10f8d_4_k_cu_5cf5ca92_299054cuda3std3__442_GLOBAL__N__9ba10f8d_4_k_cu_5cf5ca92_299056ignoreE - _ZN40_INTERNAL_9ba10f8d_4_k_cu_5cf5ca92_299054cuda3std3__45__cpo5beginE)
_ZN40_INTERNAL_9ba10f8d_4_k_cu_5cf5ca92_299054cuda3std3__45__cpo5beginE:
	.zero		1
	.type		_ZN40_INTERNAL_9ba10f8d_4_k_cu_5cf5ca92_299054cuda3std3__442_GLOBAL__N__9ba10f8d_4_k_cu_5cf5ca92_299056ignoreE,@object
	.size		_ZN40_INTERNAL_9ba10f8d_4_k_cu_5cf5ca92_299054cuda3std3__442_GLOBAL__N__9ba10f8d_4_k_cu_5cf5ca92_299056ignoreE,(_ZN40_INTERNAL_9ba10f8d_4_k_cu_5cf5ca92_299054cute7productE - _ZN40_INTERNAL_9ba10f8d_4_k_cu_5cf5ca92_299054cuda3std3__442_GLOBAL__N__9ba10f8d_4_k_cu_5cf5ca92_299056ignoreE)
_ZN40_INTERNAL_9ba10f8d_4_k_cu_5cf5ca92_299054cuda3std3__442_GLOBAL__N__9ba10f8d_4_k_cu_5cf5ca92_299056ignoreE:
	.zero		1
	.type		_ZN40_INTERNAL_9ba10f8d_4_k_cu_5cf5ca92_299054cute7productE,@object
	.size		_ZN40_INTERNAL_9ba10f8d_4_k_cu_5cf5ca92_299054cute7productE,(_ZN40_INTERNAL_9ba10f8d_4_k_cu_5cf5ca92_299054cuda3std3__45__cpo3endE - _ZN40_INTERNAL_9ba10f8d_4_k_cu_5cf5ca92_299054cute7productE)
_ZN40_INTERNAL_9ba10f8d_4_k_cu_5cf5ca92_299054cute7productE:
	.zero		1
	.type		_ZN40_INTERNAL_9ba10f8d_4_k_cu_5cf5ca92_299054cuda3std3__45__cpo3endE,@object
	.size		_ZN40_INTERNAL_9ba10f8d_4_k_cu_5cf5ca92_299054cuda3std3__45__cpo3endE,(_ZN40_INTERNAL_9ba10f8d_4_k_cu_5cf5ca92_299054cuda3std3__419piecewise_constructE - _ZN40_INTERNAL_9ba10f8d_4_k_cu_5cf5ca92_299054cuda3std3__45__cpo3endE)
_ZN40_INTERNAL_9ba10f8d_4_k_cu_5cf5ca92_299054cuda3std3__45__cpo3endE:
	.zero		1
	.type		_ZN40_INTERNAL_9ba10f8d_4_k_cu_5cf5ca92_299054cuda3std3__419piecewise_constructE,@object
	.size		_ZN40_INTERNAL_9ba10f8d_4_k_cu_5cf5ca92_299054cuda3std3__419piecewise_constructE,(_ZN40_INTERNAL_9ba10f8d_4_k_cu_5cf5ca92_299054cuda3std3__45__cpo4cendE - _ZN40_INTERNAL_9ba10f8d_4_k_cu_5cf5ca92_299054cuda3std3__419piecewise_constructE)
_ZN40_INTERNAL_9ba10f8d_4_k_cu_5cf5ca92_299054cuda3std3__419piecewise_constructE:
	.zero		1
	.type		_ZN40_INTERNAL_9ba10f8d_4_k_cu_5cf5ca92_299054cuda3std3__45__cpo4cendE,@object
	.size		_ZN40_INTERNAL_9ba10f8d_4_k_cu_5cf5ca92_299054cuda3std3__45__cpo4cendE,(_ZN40_INTERNAL_9ba10f8d_4_k_cu_5cf5ca92_299054cuda3std6ranges3__45__cpo4swapE - _ZN40_INTERNAL_9ba10f8d_4_k_cu_5cf5ca92_299054cuda3std3__45__cpo4cendE)
_ZN40_INTERNAL_9ba10f8d_4_k_cu_5cf5ca92_299054cuda3std3__45__cpo4cendE:
	.zero		1
	.type		_ZN40_INTERNAL_9ba10f8d_4_k_cu_5cf5ca92_299054cuda3std6ranges3__45__cpo4swapE,@object
	.size		_ZN40_INTERNAL_9ba10f8d_4_k_cu_5cf5ca92_299054cuda3std6ranges3__45__cpo4swapE,(.L_7 - _ZN40_INTERNAL_9ba10f8d_4_k_cu_5cf5ca92_299054cuda3std6ranges3__45__cpo4swapE)
_ZN40_INTERNAL_9ba10f8d_4_k_cu_5cf5ca92_299054cuda3std6ranges3__45__cpo4swapE:
	.zero		1
.L_7:


//--------------------- .nv.constant0._ZN7cutlass13device_kernelINS_4gemm6kernel13GemmUniversalIN4cute5tupleIJiiiiEEENS1_10collective13CollectiveMmaINS1_37MainloopSm90TmaGmmaWarpSpecializedFP8ILi3ENS5_IJNS4_1CILi8EEENSA_ILi1EEESC_EEENS1_35KernelTmaWarpSpecializedCooperativeEEENS5_IJNSA_ILi256EEESG_NSA_ILi128EEEEEENS_12float_e5m2_tENS5_IJlSC_lEEESJ_SK_NS4_8TiledMMAINS4_8MMA_AtomIJNS4_4SM904GMMA31MMA_64x256x32_F32E5M2E5M2_SS_TNILNSO_7ScaleInE1ELSQ_1EEEEEENS4_6LayoutINS5_IJNSA_ILi2EEESC_SC_EEENS5_IJSC_NSA_ILi0EEESW_EEEEENS5_IJNS4_10UnderscoreESZ_SZ_EEEEENS4_13SM90_TMA_LOADENS4_14ComposedLayoutINS4_7SwizzleILi3ELi4ELi3EEENS4_18smem_ptr_flag_bitsILi8EEENST_INS5_IJSB_SH_EEENS5_IJSH_SC_EEEEEEEvNS4_8identityENS4_23SM90_TMA_LOAD_MULTICASTES1B_vS1C_EENS_8epilogue10collective6detail29Sm90TmaWarpSpecializedAdapterINS1G_15DefaultEpilogueISJ_SK_SK_NS1F_6thread17LinearCombinationISJ_Li1EffLNS1K_9ScaleType4KindE0ELNS_15FloatRoundStyleE2ESJ_EENS1_15EpilogueDefaultEEEEEvvEEEEvNT_6ParamsE --------------------------
	.section	.nv.constant0._ZN7cutlass13device_kernelINS_4gemm6kernel13GemmUniversalIN4cute5tupleIJiiiiEEENS1_10collective13CollectiveMmaINS1_37MainloopSm90TmaGmmaWarpSpecializedFP8ILi3ENS5_IJNS4_1CILi8EEENSA_ILi1EEESC_EEENS1_35KernelTmaWarpSpecializedCooperativeEEENS5_IJNSA_ILi256EEESG_NSA_ILi128EEEEEENS_12float_e5m2_tENS5_IJlSC_lEEESJ_SK_NS4_8TiledMMAINS4_8MMA_AtomIJNS4_4SM904GMMA31MMA_64x256x32_F32E5M2E5M2_SS_TNILNSO_7ScaleInE1ELSQ_1EEEEEENS4_6LayoutINS5_IJNSA_ILi2EEESC_SC_EEENS5_IJSC_NSA_ILi0EEESW_EEEEENS5_IJNS4_10UnderscoreESZ_SZ_EEEEENS4_13SM90_TMA_LOADENS4_14ComposedLayoutINS4_7SwizzleILi3ELi4ELi3EEENS4_18smem_ptr_flag_bitsILi8EEENST_INS5_IJSB_SH_EEENS5_IJSH_SC_EEEEEEEvNS4_8identityENS4_23SM90_TMA_LOAD_MULTICASTES1B_vS1C_EENS_8epilogue10collective6detail29Sm90TmaWarpSpecializedAdapterINS1G_15DefaultEpilogueISJ_SK_SK_NS1F_6thread17LinearCombinationISJ_Li1EffLNS1K_9ScaleType4KindE0ELNS_15FloatRoundStyleE2ESJ_EENS1_15EpilogueDefaultEEEEEvvEEEEvNT_6ParamsE,"a",@progbits
	.sectionflags	@""
	.align	4
.nv.constant0._ZN7cutlass13device_kernelINS_4gemm6kernel13GemmUniversalIN4cute5tupleIJiiiiEEENS1_10collective13CollectiveMmaINS1_37MainloopSm90TmaGmmaWarpSpecializedFP8ILi3ENS5_IJNS4_1CILi8EEENSA_ILi1EEESC_EEENS1_35KernelTmaWarpSpecializedCooperativeEEENS5_IJNSA_ILi256EEESG_NSA_ILi128EEEEEENS_12float_e5m2_tENS5_IJlSC_lEEESJ_SK_NS4_8TiledMMAINS4_8MMA_AtomIJNS4_4SM904GMMA31MMA_64x256x32_F32E5M2E5M2_SS_TNILNSO_7ScaleInE1ELSQ_1EEEEEENS4_6LayoutINS5_IJNSA_ILi2EEESC_SC_EEENS5_IJSC_NSA_ILi0EEESW_EEEEENS5_IJNS4_10UnderscoreESZ_SZ_EEEEENS4_13SM90_TMA_LOADENS4_14ComposedLayoutINS4_7SwizzleILi3ELi4ELi3EEENS4_18smem_ptr_flag_bitsILi8EEENST_INS5_IJSB_SH_EEENS5_IJSH_SC_EEEEEEEvNS4_8identityENS4_23SM90_TMA_LOAD_MULTICASTES1B_vS1C_EENS_8epilogue10collective6detail29Sm90TmaWarpSpecializedAdapterINS1G_15DefaultEpilogueISJ_SK_SK_NS1F_6thread17LinearCombinationISJ_Li1EffLNS1K_9ScaleType4KindE0ELNS_15FloatRoundStyleE2ESJ_EENS1_15EpilogueDefaultEEEEEvvEEEEvNT_6ParamsE:
	.zero		1664


//--------------------- SYMBOLS --------------------------

	.type		.nv.reservedSmem.offset0,@object
	.size		.nv.reservedSmem.offset0,0x4
